//
// Generated by NVIDIA NVVM Compiler
//
// Compiler Build ID: CL-36424714
// Cuda compilation tools, release 13.0, V13.0.88
// Based on NVVM 20.0.0
//

.version 9.0
.target sm_100
.address_size 64

	// .globl	_Z2crPfS_S_S_S_i
.extern .func  (.param .b32 func_retval0) vprintf
(
	.param .b64 vprintf_param_0,
	.param .b64 vprintf_param_1
)
;
// _ZZ2crPfS_S_S_S_iE3a_i has been demoted
// _ZZ2crPfS_S_S_S_iE3b_i has been demoted
// _ZZ2crPfS_S_S_S_iE3c_i has been demoted
// _ZZ2crPfS_S_S_S_iE3d_i has been demoted
// _ZZ3pcrPfS_S_S_S_iE3a_i has been demoted
// _ZZ3pcrPfS_S_S_S_iE3b_i has been demoted
// _ZZ3pcrPfS_S_S_S_iE3c_i has been demoted
// _ZZ3pcrPfS_S_S_S_iE3d_i has been demoted
// _ZZ7pcr_oddPfS_S_S_S_iE3a_i has been demoted
// _ZZ7pcr_oddPfS_S_S_S_iE3b_i has been demoted
// _ZZ7pcr_oddPfS_S_S_S_iE3c_i has been demoted
// _ZZ7pcr_oddPfS_S_S_S_iE3d_i has been demoted
.global .align 1 .b8 $str[74] = {73, 100, 120, 58, 32, 37, 100, 32, 107, 49, 58, 32, 37, 102, 32, 32, 107, 50, 58, 32, 37, 102, 10, 32, 97, 91, 105, 93, 58, 32, 37, 102, 32, 32, 32, 98, 91, 105, 93, 32, 58, 32, 37, 102, 32, 32, 32, 99, 91, 105, 93, 32, 58, 32, 37, 102, 32, 32, 32, 100, 91, 105, 93, 32, 58, 32, 37, 102, 32, 32, 32, 10, 10};
.global .align 1 .b8 $str$1[81] = {10, 73, 78, 32, 76, 79, 79, 80, 73, 100, 120, 58, 32, 37, 100, 32, 107, 49, 58, 32, 37, 102, 32, 32, 107, 50, 58, 32, 37, 102, 10, 32, 97, 91, 105, 93, 58, 32, 37, 102, 32, 32, 32, 98, 91, 105, 93, 32, 58, 32, 37, 102, 32, 32, 32, 99, 91, 105, 93, 32, 58, 32, 37, 102, 32, 32, 32, 100, 91, 105, 93, 32, 58, 32, 37, 102, 32, 32, 32, 10};
.global .align 1 .b8 $str$2[13] = {99, 111, 110, 100, 105, 116, 105, 111, 110, 32, 49, 10};
.global .align 1 .b8 $str$3[13] = {99, 111, 110, 100, 105, 116, 105, 111, 110, 32, 50, 10};
.global .align 1 .b8 $str$4[13] = {99, 111, 110, 100, 105, 116, 105, 111, 110, 32, 51, 10};
.global .align 1 .b8 $str$5[32] = {102, 105, 114, 115, 116, 32, 114, 101, 115, 117, 108, 116, 32, 99, 104, 101, 99, 107, 32, 37, 100, 32, 37, 100, 10, 37, 102, 10, 37, 102, 10};
.global .align 1 .b8 $str$6[33] = {115, 101, 99, 111, 110, 100, 32, 114, 101, 115, 117, 108, 116, 32, 99, 104, 101, 99, 107, 32, 37, 100, 32, 37, 100, 10, 37, 102, 10, 37, 102, 10};
.global .align 1 .b8 $str$7[45] = {109, 97, 120, 105, 109, 117, 109, 32, 110, 117, 109, 32, 116, 104, 114, 101, 97, 100, 115, 32, 118, 97, 108, 117, 101, 32, 37, 100, 32, 99, 111, 101, 102, 102, 32, 118, 97, 108, 117, 101, 32, 37, 100, 10};
.global .align 1 .b8 $str$8[37] = {98, 97, 99, 107, 119, 97, 114, 100, 32, 105, 110, 32, 108, 111, 111, 112, 32, 118, 97, 108, 117, 101, 32, 114, 104, 115, 91, 37, 100, 93, 32, 61, 32, 37, 102, 10};
.global .align 1 .b8 $str$9[54] = {99, 104, 101, 99, 107, 32, 98, 97, 99, 107, 119, 97, 114, 100, 32, 112, 114, 111, 112, 111, 103, 97, 116, 105, 111, 110, 32, 114, 104, 115, 91, 37, 100, 93, 32, 61, 32, 37, 102, 10, 114, 104, 115, 91, 37, 100, 93, 32, 61, 32, 37, 102, 10};
.global .align 1 .b8 $str$10[85] = {80, 104, 97, 115, 101, 49, 32, 99, 104, 101, 99, 107, 10, 73, 58, 32, 37, 100, 32, 107, 49, 58, 32, 37, 102, 32, 32, 107, 50, 58, 32, 37, 102, 10, 32, 97, 91, 105, 93, 58, 32, 37, 102, 32, 32, 32, 98, 91, 105, 93, 32, 58, 32, 37, 102, 32, 32, 32, 99, 91, 105, 93, 32, 58, 32, 37, 102, 32, 32, 32, 100, 91, 105, 93, 32, 58, 32, 37, 102, 32, 32, 32, 10, 10};
.global .align 1 .b8 $str$11[47] = {10, 108, 111, 111, 112, 32, 114, 101, 115, 117, 108, 116, 32, 105, 58, 32, 37, 100, 32, 97, 58, 32, 37, 102, 32, 32, 98, 58, 32, 37, 102, 32, 32, 99, 58, 32, 37, 102, 32, 32, 100, 58, 32, 37, 102, 10};
.global .align 1 .b8 $str$12[64] = {10, 108, 111, 111, 112, 32, 114, 101, 115, 117, 108, 116, 32, 105, 58, 32, 37, 100, 32, 97, 58, 32, 37, 102, 32, 32, 98, 58, 32, 37, 102, 32, 32, 99, 58, 32, 37, 102, 32, 100, 58, 32, 37, 102, 32, 32, 107, 49, 32, 58, 32, 37, 102, 32, 32, 107, 50, 32, 58, 32, 37, 102, 10};
.global .align 1 .b8 $str$13[66] = {119, 104, 121, 32, 117, 114, 32, 105, 110, 63, 58, 32, 32, 105, 32, 58, 32, 37, 100, 10, 32, 97, 58, 32, 37, 102, 32, 32, 98, 58, 32, 37, 102, 32, 32, 99, 58, 32, 37, 102, 32, 100, 58, 32, 37, 102, 32, 32, 107, 49, 32, 58, 32, 37, 102, 32, 32, 107, 50, 32, 58, 32, 37, 102, 10};
.global .align 1 .b8 $str$14[38] = {99, 104, 101, 99, 107, 32, 114, 101, 115, 117, 108, 116, 58, 32, 105, 58, 32, 37, 100, 10, 99, 111, 101, 102, 102, 58, 32, 37, 100, 32, 58, 37, 102, 32, 37, 102, 10};
.global .align 1 .b8 $str$15[17] = {105, 110, 115, 116, 114, 117, 99, 116, 105, 111, 110, 115, 32, 105, 110, 10};

.visible .entry _Z2crPfS_S_S_S_i(
	.param .u64 .ptr .align 1 _Z2crPfS_S_S_S_i_param_0,
	.param .u64 .ptr .align 1 _Z2crPfS_S_S_S_i_param_1,
	.param .u64 .ptr .align 1 _Z2crPfS_S_S_S_i_param_2,
	.param .u64 .ptr .align 1 _Z2crPfS_S_S_S_i_param_3,
	.param .u64 .ptr .align 1 _Z2crPfS_S_S_S_i_param_4,
	.param .u32 _Z2crPfS_S_S_S_i_param_5
)
{
	.local .align 8 .b8 	__local_depot0[56];
	.reg .b64 	%SP;
	.reg .b64 	%SPL;
	.reg .pred 	%p<23>;
	.reg .b32 	%r<168>;
	.reg .b32 	%f<325>;
	.reg .b64 	%rd<102>;
	.reg .b64 	%fd<55>;
	// demoted variable
	.shared .align 4 .b8 _ZZ2crPfS_S_S_S_iE3a_i[128];
	// demoted variable
	.shared .align 4 .b8 _ZZ2crPfS_S_S_S_iE3b_i[128];
	// demoted variable
	.shared .align 4 .b8 _ZZ2crPfS_S_S_S_iE3c_i[128];
	// demoted variable
	.shared .align 4 .b8 _ZZ2crPfS_S_S_S_iE3d_i[128];
	mov.u64 	%SPL, __local_depot0;
	cvta.local.u64 	%SP, %SPL;
	ld.param.u64 	%rd20, [_Z2crPfS_S_S_S_i_param_0];
	ld.param.u64 	%rd21, [_Z2crPfS_S_S_S_i_param_1];
	ld.param.u64 	%rd22, [_Z2crPfS_S_S_S_i_param_2];
	ld.param.u64 	%rd23, [_Z2crPfS_S_S_S_i_param_3];
	ld.param.u64 	%rd24, [_Z2crPfS_S_S_S_i_param_4];
	ld.param.u32 	%r56, [_Z2crPfS_S_S_S_i_param_5];
	cvta.to.global.u64 	%rd1, %rd24;
	cvta.to.global.u64 	%rd2, %rd23;
	cvta.to.global.u64 	%rd25, %rd22;
	cvta.to.global.u64 	%rd26, %rd21;
	cvta.to.global.u64 	%rd27, %rd20;
	add.u64 	%rd3, %SPL, 0;
	mov.u32 	%r1, %tid.x;
	shl.b32 	%r57, %r1, 1;
	or.b32  	%r2, %r57, 1;
	cvt.u64.u32 	%rd98, %r57;
	mul.wide.u32 	%rd29, %r57, 4;
	add.s64 	%rd5, %rd27, %rd29;
	ld.global.f32 	%f74, [%rd5+4];
	add.s64 	%rd6, %rd26, %rd29;
	ld.global.f32 	%f75, [%rd6];
	div.rn.f32 	%f1, %f74, %f75;
	add.s32 	%r58, %r56, -1;
	setp.ge.s32 	%p1, %r2, %r58;
	add.s64 	%rd7, %rd25, %rd29;
	mov.f32 	%f298, 0f00000000;
	@%p1 bra 	$L__BB0_2;
	ld.global.f32 	%f76, [%rd7+4];
	ld.global.f32 	%f77, [%rd6+8];
	div.rn.f32 	%f298, %f76, %f77;
$L__BB0_2:
	cvt.u32.u64 	%r59, %rd98;
	ld.global.f32 	%f78, [%rd5];
	neg.f32 	%f79, %f78;
	mul.f32 	%f4, %f1, %f79;
	shl.b32 	%r60, %r1, 2;
	mov.u32 	%r61, _ZZ2crPfS_S_S_S_iE3a_i;
	add.s32 	%r62, %r61, %r60;
	st.shared.f32 	[%r62], %f4;
	add.s32 	%r63, %r56, -2;
	setp.eq.s32 	%p2, %r59, %r63;
	mov.u32 	%r64, _ZZ2crPfS_S_S_S_iE3b_i;
	add.s32 	%r3, %r64, %r60;
	mov.u32 	%r65, _ZZ2crPfS_S_S_S_iE3c_i;
	add.s32 	%r4, %r65, %r60;
	shl.b64 	%rd30, %rd98, 2;
	add.s64 	%rd8, %rd2, %rd30;
	@%p2 bra 	$L__BB0_4;
	ld.global.f32 	%f80, [%rd6+4];
	ld.global.f32 	%f81, [%rd7];
	mul.f32 	%f82, %f1, %f81;
	sub.f32 	%f83, %f80, %f82;
	add.s32 	%r67, %r59, 2;
	cvt.u64.u32 	%rd98, %r67;
	ld.global.f32 	%f84, [%rd5+8];
	mul.f32 	%f85, %f298, %f84;
	sub.f32 	%f299, %f83, %f85;
	st.shared.f32 	[%r3], %f299;
	ld.global.f32 	%f86, [%rd7+8];
	neg.f32 	%f87, %f86;
	mul.f32 	%f88, %f298, %f87;
	st.shared.f32 	[%r4], %f88;
	ld.global.f32 	%f89, [%rd8+4];
	ld.global.f32 	%f90, [%rd8];
	mul.f32 	%f91, %f1, %f90;
	sub.f32 	%f300, %f89, %f91;
	cvt.f64.f32 	%fd50, %f88;
	mov.f32 	%f301, %f298;
	bra.uni 	$L__BB0_5;
$L__BB0_4:
	ld.global.f32 	%f92, [%rd6+4];
	ld.global.f32 	%f93, [%rd7];
	mul.f32 	%f94, %f1, %f93;
	sub.f32 	%f299, %f92, %f94;
	st.shared.f32 	[%r3], %f299;
	mov.b32 	%r68, 0;
	st.shared.u32 	[%r4], %r68;
	ld.global.f32 	%f300, [%rd8+4];
	mov.f64 	%fd50, 0d0000000000000000;
	mov.f32 	%f301, %f1;
$L__BB0_5:
	shl.b64 	%rd31, %rd98, 2;
	add.s64 	%rd32, %rd2, %rd31;
	ld.global.f32 	%f95, [%rd32];
	mul.f32 	%f96, %f301, %f95;
	sub.f32 	%f97, %f300, %f96;
	shl.b32 	%r69, %r1, 2;
	mov.u32 	%r70, _ZZ2crPfS_S_S_S_iE3d_i;
	add.s32 	%r71, %r70, %r69;
	st.shared.f32 	[%r71], %f97;
	cvt.f64.f32 	%fd12, %f1;
	cvt.f64.f32 	%fd13, %f298;
	cvt.f64.f32 	%fd14, %f4;
	cvt.f64.f32 	%fd15, %f299;
	cvt.f64.f32 	%fd16, %f97;
	st.local.u32 	[%rd3], %r1;
	st.local.f64 	[%rd3+8], %fd12;
	st.local.f64 	[%rd3+16], %fd13;
	st.local.f64 	[%rd3+24], %fd14;
	st.local.f64 	[%rd3+32], %fd15;
	st.local.f64 	[%rd3+40], %fd50;
	st.local.f64 	[%rd3+48], %fd16;
	mov.u64 	%rd33, $str;
	cvta.global.u64 	%rd34, %rd33;
	add.u64 	%rd35, %SP, 0;
	{ // callseq 0, 0
	.param .b64 param0;
	st.param.b64 	[param0], %rd34;
	.param .b64 param1;
	st.param.b64 	[param1], %rd35;
	.param .b32 retval0;
	call.uni (retval0), 
	vprintf, 
	(
	param0, 
	param1
	);
	ld.param.b32 	%r72, [retval0];
	} // callseq 0
	bar.sync 	0;
	sub.s32 	%r5, %r2, %r1;
	shl.b32 	%r161, %r5, 1;
	setp.gt.u32 	%p3, %r1, 15;
	shl.b32 	%r74, %r5, 3;
	mov.u32 	%r75, _ZZ2crPfS_S_S_S_iE3a_i;
	add.s32 	%r7, %r75, %r74;
	mov.u32 	%r76, _ZZ2crPfS_S_S_S_iE3b_i;
	add.s32 	%r8, %r76, %r74;
	mov.u32 	%r77, _ZZ2crPfS_S_S_S_iE3c_i;
	add.s32 	%r9, %r77, %r74;
	add.s32 	%r10, %r70, %r74;
	@%p3 bra 	$L__BB0_10;
	ld.shared.f32 	%f98, [%r7+-4];
	ld.shared.f32 	%f99, [%r8+-8];
	div.rn.f32 	%f12, %f98, %f99;
	ld.shared.f32 	%f100, [%r7+-8];
	neg.f32 	%f101, %f100;
	mul.f32 	%f13, %f12, %f101;
	st.shared.f32 	[%r7+-4], %f13;
	setp.eq.s32 	%p4, %r1, 15;
	@%p4 bra 	$L__BB0_8;
	ld.shared.f32 	%f102, [%r9+-4];
	ld.shared.f32 	%f103, [%r8];
	div.rn.f32 	%f298, %f102, %f103;
	ld.shared.f32 	%f104, [%r8+-4];
	ld.shared.f32 	%f105, [%r9+-8];
	mul.f32 	%f106, %f12, %f105;
	sub.f32 	%f107, %f104, %f106;
	ld.shared.f32 	%f108, [%r7];
	mul.f32 	%f109, %f298, %f108;
	sub.f32 	%f302, %f107, %f109;
	st.shared.f32 	[%r8+-4], %f302;
	ld.shared.f32 	%f110, [%r9];
	neg.f32 	%f111, %f110;
	mul.f32 	%f112, %f298, %f111;
	st.shared.f32 	[%r9+-4], %f112;
	add.s32 	%r160, %r10, -4;
	ld.shared.f32 	%f113, [%r10+-4];
	ld.shared.f32 	%f114, [%r10+-8];
	mul.f32 	%f115, %f12, %f114;
	sub.f32 	%f304, %f113, %f115;
	cvt.f64.f32 	%fd51, %f112;
	mov.f32 	%f305, %f298;
	bra.uni 	$L__BB0_9;
$L__BB0_8:
	add.s32 	%r161, %r161, -2;
	ld.shared.f32 	%f116, [%r8+-4];
	ld.shared.f32 	%f117, [%r9+-8];
	mul.f32 	%f118, %f12, %f117;
	sub.f32 	%f302, %f116, %f118;
	st.shared.f32 	[%r8+-4], %f302;
	mov.b32 	%r78, 0;
	st.shared.u32 	[%r9+-4], %r78;
	add.s32 	%r160, %r10, -4;
	ld.shared.f32 	%f304, [%r10+-4];
	mov.f64 	%fd51, 0d0000000000000000;
	mov.f32 	%f305, %f12;
$L__BB0_9:
	shl.b32 	%r79, %r161, 2;
	mov.u32 	%r80, _ZZ2crPfS_S_S_S_iE3d_i;
	add.s32 	%r81, %r80, %r79;
	ld.shared.f32 	%f119, [%r81];
	mul.f32 	%f120, %f305, %f119;
	sub.f32 	%f121, %f304, %f120;
	st.shared.f32 	[%r160], %f121;
	cvt.f64.f32 	%fd18, %f12;
	cvt.f64.f32 	%fd19, %f298;
	cvt.f64.f32 	%fd20, %f13;
	cvt.f64.f32 	%fd21, %f302;
	cvt.f64.f32 	%fd22, %f121;
	st.local.u32 	[%rd3], %r1;
	st.local.f64 	[%rd3+8], %fd18;
	st.local.f64 	[%rd3+16], %fd19;
	st.local.f64 	[%rd3+24], %fd20;
	st.local.f64 	[%rd3+32], %fd21;
	st.local.f64 	[%rd3+40], %fd51;
	st.local.f64 	[%rd3+48], %fd22;
	mov.u64 	%rd36, $str$1;
	cvta.global.u64 	%rd37, %rd36;
	add.u64 	%rd38, %SP, 0;
	{ // callseq 1, 0
	.param .b64 param0;
	st.param.b64 	[param0], %rd37;
	.param .b64 param1;
	st.param.b64 	[param1], %rd38;
	.param .b32 retval0;
	call.uni (retval0), 
	vprintf, 
	(
	param0, 
	param1
	);
	ld.param.b32 	%r82, [retval0];
	} // callseq 1
$L__BB0_10:
	setp.gt.u32 	%p5, %r1, 7;
	shl.b32 	%r16, %r5, 3;
	add.s32 	%r17, %r7, %r16;
	add.s32 	%r18, %r10, %r16;
	@%p5 bra 	$L__BB0_15;
	add.s32 	%r19, %r8, %r16;
	shl.b32 	%r20, %r5, 2;
	ld.shared.f32 	%f122, [%r17+-4];
	ld.shared.f32 	%f123, [%r19+-12];
	div.rn.f32 	%f24, %f122, %f123;
	ld.shared.f32 	%f124, [%r17+-12];
	neg.f32 	%f125, %f124;
	mul.f32 	%f25, %f24, %f125;
	st.shared.f32 	[%r17+-4], %f25;
	setp.eq.s32 	%p6, %r1, 7;
	@%p6 bra 	$L__BB0_13;
	add.s32 	%r84, %r9, %r16;
	ld.shared.f32 	%f126, [%r84+-4];
	add.s32 	%r163, %r20, 1;
	ld.shared.f32 	%f127, [%r19+4];
	div.rn.f32 	%f298, %f126, %f127;
	ld.shared.f32 	%f128, [%r19+-4];
	ld.shared.f32 	%f129, [%r84+-12];
	mul.f32 	%f130, %f24, %f129;
	sub.f32 	%f131, %f128, %f130;
	ld.shared.f32 	%f132, [%r17+4];
	mul.f32 	%f133, %f298, %f132;
	sub.f32 	%f307, %f131, %f133;
	st.shared.f32 	[%r19+-4], %f307;
	ld.shared.f32 	%f134, [%r84+4];
	neg.f32 	%f135, %f134;
	mul.f32 	%f136, %f298, %f135;
	st.shared.f32 	[%r84+-4], %f136;
	add.s32 	%r162, %r18, -4;
	ld.shared.f32 	%f137, [%r18+-4];
	ld.shared.f32 	%f138, [%r18+-12];
	mul.f32 	%f139, %f24, %f138;
	sub.f32 	%f309, %f137, %f139;
	cvt.f64.f32 	%fd52, %f136;
	mov.f32 	%f310, %f298;
	bra.uni 	$L__BB0_14;
$L__BB0_13:
	add.s32 	%r163, %r20, -3;
	ld.shared.f32 	%f140, [%r19+-4];
	ld.shared.f32 	%f141, [%r9+52];
	mul.f32 	%f142, %f24, %f141;
	sub.f32 	%f307, %f140, %f142;
	st.shared.f32 	[%r19+-4], %f307;
	mov.b32 	%r85, 0;
	st.shared.u32 	[%r9+60], %r85;
	add.s32 	%r162, %r10, 60;
	ld.shared.f32 	%f309, [%r10+60];
	mov.f64 	%fd52, 0d0000000000000000;
	mov.f32 	%f310, %f24;
$L__BB0_14:
	shl.b32 	%r86, %r163, 2;
	mov.u32 	%r87, _ZZ2crPfS_S_S_S_iE3d_i;
	add.s32 	%r88, %r87, %r86;
	ld.shared.f32 	%f143, [%r88];
	mul.f32 	%f144, %f310, %f143;
	sub.f32 	%f145, %f309, %f144;
	st.shared.f32 	[%r162], %f145;
	cvt.f64.f32 	%fd24, %f24;
	cvt.f64.f32 	%fd25, %f298;
	cvt.f64.f32 	%fd26, %f25;
	cvt.f64.f32 	%fd27, %f307;
	cvt.f64.f32 	%fd28, %f145;
	st.local.u32 	[%rd3], %r1;
	st.local.f64 	[%rd3+8], %fd24;
	st.local.f64 	[%rd3+16], %fd25;
	st.local.f64 	[%rd3+24], %fd26;
	st.local.f64 	[%rd3+32], %fd27;
	st.local.f64 	[%rd3+40], %fd52;
	st.local.f64 	[%rd3+48], %fd28;
	mov.u64 	%rd39, $str$1;
	cvta.global.u64 	%rd40, %rd39;
	add.u64 	%rd41, %SP, 0;
	{ // callseq 2, 0
	.param .b64 param0;
	st.param.b64 	[param0], %rd40;
	.param .b64 param1;
	st.param.b64 	[param1], %rd41;
	.param .b32 retval0;
	call.uni (retval0), 
	vprintf, 
	(
	param0, 
	param1
	);
	ld.param.b32 	%r89, [retval0];
	} // callseq 2
$L__BB0_15:
	setp.gt.u32 	%p7, %r1, 3;
	mul.lo.s32 	%r27, %r5, 24;
	add.s32 	%r28, %r7, %r27;
	add.s32 	%r29, %r10, %r27;
	@%p7 bra 	$L__BB0_20;
	add.s32 	%r30, %r8, %r27;
	add.s32 	%r31, %r9, %r27;
	ld.shared.f32 	%f146, [%r28+-4];
	ld.shared.f32 	%f147, [%r30+-20];
	div.rn.f32 	%f36, %f146, %f147;
	ld.shared.f32 	%f148, [%r28+-20];
	neg.f32 	%f149, %f148;
	mul.f32 	%f37, %f36, %f149;
	st.shared.f32 	[%r28+-4], %f37;
	setp.eq.s32 	%p8, %r1, 3;
	@%p8 bra 	$L__BB0_18;
	ld.shared.f32 	%f150, [%r31+-4];
	add.s32 	%r165, %r16, 3;
	ld.shared.f32 	%f151, [%r30+12];
	div.rn.f32 	%f298, %f150, %f151;
	ld.shared.f32 	%f152, [%r30+-4];
	ld.shared.f32 	%f153, [%r31+-20];
	mul.f32 	%f154, %f36, %f153;
	sub.f32 	%f155, %f152, %f154;
	ld.shared.f32 	%f156, [%r28+12];
	mul.f32 	%f157, %f298, %f156;
	sub.f32 	%f312, %f155, %f157;
	st.shared.f32 	[%r30+-4], %f312;
	ld.shared.f32 	%f158, [%r31+12];
	neg.f32 	%f159, %f158;
	mul.f32 	%f160, %f298, %f159;
	st.shared.f32 	[%r31+-4], %f160;
	add.s32 	%r164, %r29, -4;
	ld.shared.f32 	%f161, [%r29+-4];
	ld.shared.f32 	%f162, [%r29+-20];
	mul.f32 	%f163, %f36, %f162;
	sub.f32 	%f314, %f161, %f163;
	cvt.f64.f32 	%fd53, %f160;
	mov.f32 	%f315, %f298;
	bra.uni 	$L__BB0_19;
$L__BB0_18:
	add.s32 	%r165, %r16, -5;
	ld.shared.f32 	%f164, [%r30+-4];
	ld.shared.f32 	%f165, [%r31+-20];
	mul.f32 	%f166, %f36, %f165;
	sub.f32 	%f312, %f164, %f166;
	st.shared.f32 	[%r30+-4], %f312;
	mov.b32 	%r91, 0;
	st.shared.u32 	[%r31+-4], %r91;
	add.s32 	%r164, %r29, -4;
	ld.shared.f32 	%f314, [%r29+-4];
	mov.f64 	%fd53, 0d0000000000000000;
	mov.f32 	%f315, %f36;
$L__BB0_19:
	shl.b32 	%r92, %r165, 2;
	mov.u32 	%r93, _ZZ2crPfS_S_S_S_iE3d_i;
	add.s32 	%r94, %r93, %r92;
	ld.shared.f32 	%f167, [%r94];
	mul.f32 	%f168, %f315, %f167;
	sub.f32 	%f169, %f314, %f168;
	st.shared.f32 	[%r164], %f169;
	cvt.f64.f32 	%fd30, %f36;
	cvt.f64.f32 	%fd31, %f298;
	cvt.f64.f32 	%fd32, %f37;
	cvt.f64.f32 	%fd33, %f312;
	cvt.f64.f32 	%fd34, %f169;
	st.local.u32 	[%rd3], %r1;
	st.local.f64 	[%rd3+8], %fd30;
	st.local.f64 	[%rd3+16], %fd31;
	st.local.f64 	[%rd3+24], %fd32;
	st.local.f64 	[%rd3+32], %fd33;
	st.local.f64 	[%rd3+40], %fd53;
	st.local.f64 	[%rd3+48], %fd34;
	mov.u64 	%rd42, $str$1;
	cvta.global.u64 	%rd43, %rd42;
	add.u64 	%rd44, %SP, 0;
	{ // callseq 3, 0
	.param .b64 param0;
	st.param.b64 	[param0], %rd43;
	.param .b64 param1;
	st.param.b64 	[param1], %rd44;
	.param .b32 retval0;
	call.uni (retval0), 
	vprintf, 
	(
	param0, 
	param1
	);
	ld.param.b32 	%r95, [retval0];
	} // callseq 3
$L__BB0_20:
	shl.b32 	%r38, %r5, 4;
	setp.gt.u32 	%p9, %r1, 1;
	mul.lo.s32 	%r39, %r5, 56;
	add.s32 	%r40, %r8, %r39;
	add.s32 	%r41, %r9, %r39;
	add.s32 	%r42, %r10, %r39;
	@%p9 bra 	$L__BB0_25;
	add.s32 	%r43, %r7, %r39;
	ld.shared.f32 	%f170, [%r43+-4];
	ld.shared.f32 	%f171, [%r40+-36];
	div.rn.f32 	%f48, %f170, %f171;
	ld.shared.f32 	%f172, [%r43+-36];
	neg.f32 	%f173, %f172;
	mul.f32 	%f49, %f48, %f173;
	st.shared.f32 	[%r43+-4], %f49;
	setp.eq.s32 	%p10, %r1, 1;
	@%p10 bra 	$L__BB0_23;
	ld.shared.f32 	%f174, [%r41+-4];
	add.s32 	%r167, %r38, 7;
	ld.shared.f32 	%f175, [%r40+28];
	div.rn.f32 	%f298, %f174, %f175;
	ld.shared.f32 	%f176, [%r40+-4];
	ld.shared.f32 	%f177, [%r41+-36];
	mul.f32 	%f178, %f48, %f177;
	sub.f32 	%f179, %f176, %f178;
	ld.shared.f32 	%f180, [%r43+28];
	mul.f32 	%f181, %f298, %f180;
	sub.f32 	%f317, %f179, %f181;
	st.shared.f32 	[%r40+-4], %f317;
	ld.shared.f32 	%f182, [%r41+28];
	neg.f32 	%f183, %f182;
	mul.f32 	%f184, %f298, %f183;
	st.shared.f32 	[%r41+-4], %f184;
	add.s32 	%r166, %r42, -4;
	ld.shared.f32 	%f185, [%r42+-4];
	ld.shared.f32 	%f186, [%r42+-36];
	mul.f32 	%f187, %f48, %f186;
	sub.f32 	%f319, %f185, %f187;
	cvt.f64.f32 	%fd54, %f184;
	mov.f32 	%f320, %f298;
	bra.uni 	$L__BB0_24;
$L__BB0_23:
	add.s32 	%r167, %r38, -9;
	ld.shared.f32 	%f188, [%r40+-4];
	ld.shared.f32 	%f189, [%r41+-36];
	mul.f32 	%f190, %f48, %f189;
	sub.f32 	%f317, %f188, %f190;
	st.shared.f32 	[%r40+-4], %f317;
	mov.b32 	%r97, 0;
	st.shared.u32 	[%r41+-4], %r97;
	add.s32 	%r166, %r42, -4;
	ld.shared.f32 	%f319, [%r42+-4];
	mov.f64 	%fd54, 0d0000000000000000;
	mov.f32 	%f320, %f48;
$L__BB0_24:
	shl.b32 	%r98, %r167, 2;
	mov.u32 	%r99, _ZZ2crPfS_S_S_S_iE3d_i;
	add.s32 	%r100, %r99, %r98;
	ld.shared.f32 	%f191, [%r100];
	mul.f32 	%f192, %f320, %f191;
	sub.f32 	%f193, %f319, %f192;
	st.shared.f32 	[%r166], %f193;
	cvt.f64.f32 	%fd36, %f48;
	cvt.f64.f32 	%fd37, %f298;
	cvt.f64.f32 	%fd38, %f49;
	cvt.f64.f32 	%fd39, %f317;
	cvt.f64.f32 	%fd40, %f193;
	st.local.u32 	[%rd3], %r1;
	st.local.f64 	[%rd3+8], %fd36;
	st.local.f64 	[%rd3+16], %fd37;
	st.local.f64 	[%rd3+24], %fd38;
	st.local.f64 	[%rd3+32], %fd39;
	st.local.f64 	[%rd3+40], %fd54;
	st.local.f64 	[%rd3+48], %fd40;
	mov.u64 	%rd45, $str$1;
	cvta.global.u64 	%rd46, %rd45;
	add.u64 	%rd47, %SP, 0;
	{ // callseq 4, 0
	.param .b64 param0;
	st.param.b64 	[param0], %rd46;
	.param .b64 param1;
	st.param.b64 	[param1], %rd47;
	.param .b32 retval0;
	call.uni (retval0), 
	vprintf, 
	(
	param0, 
	param1
	);
	ld.param.b32 	%r101, [retval0];
	} // callseq 4
$L__BB0_25:
	setp.ne.s32 	%p11, %r1, 0;
	shl.b32 	%r103, %r5, 4;
	add.s32 	%r50, %r103, -1;
	mul.wide.u32 	%rd48, %r50, 4;
	add.s64 	%rd11, %rd1, %rd48;
	@%p11 bra 	$L__BB0_35;
	ld.shared.f32 	%f59, [%r40+-4];
	setp.neu.f32 	%p12, %f59, 0f00000000;
	@%p12 bra 	$L__BB0_28;
	ld.shared.f32 	%f216, [%r42+-4];
	ld.shared.f32 	%f217, [%r41+-4];
	div.rn.f32 	%f218, %f216, %f217;
	st.global.f32 	[%rd1+252], %f218;
	ld.shared.f32 	%f219, [_ZZ2crPfS_S_S_S_iE3d_i+124];
	ld.shared.f32 	%f220, [_ZZ2crPfS_S_S_S_iE3b_i+124];
	mul.f32 	%f221, %f220, %f218;
	sub.f32 	%f222, %f219, %f221;
	ld.shared.f32 	%f223, [_ZZ2crPfS_S_S_S_iE3a_i+124];
	div.rn.f32 	%f224, %f222, %f223;
	st.global.f32 	[%rd1+124], %f224;
	mov.u64 	%rd53, $str$2;
	cvta.global.u64 	%rd54, %rd53;
	{ // callseq 7, 0
	.param .b64 param0;
	st.param.b64 	[param0], %rd54;
	.param .b64 param1;
	st.param.b64 	[param1], 0;
	.param .b32 retval0;
	call.uni (retval0), 
	vprintf, 
	(
	param0, 
	param1
	);
	ld.param.b32 	%r108, [retval0];
	} // callseq 7
	bra.uni 	$L__BB0_31;
$L__BB0_28:
	ld.shared.f32 	%f60, [_ZZ2crPfS_S_S_S_iE3a_i+124];
	setp.neu.f32 	%p13, %f60, 0f00000000;
	@%p13 bra 	$L__BB0_30;
	ld.shared.f32 	%f208, [_ZZ2crPfS_S_S_S_iE3d_i+124];
	ld.shared.f32 	%f209, [_ZZ2crPfS_S_S_S_iE3b_i+124];
	div.rn.f32 	%f210, %f208, %f209;
	st.global.f32 	[%rd1+252], %f210;
	ld.shared.f32 	%f211, [%r42+-4];
	ld.shared.f32 	%f212, [%r41+-4];
	mul.f32 	%f213, %f210, %f212;
	sub.f32 	%f214, %f211, %f213;
	div.rn.f32 	%f215, %f214, %f209;
	st.global.f32 	[%rd1+124], %f215;
	mov.u64 	%rd51, $str$3;
	cvta.global.u64 	%rd52, %rd51;
	{ // callseq 6, 0
	.param .b64 param0;
	st.param.b64 	[param0], %rd52;
	.param .b64 param1;
	st.param.b64 	[param1], 0;
	.param .b32 retval0;
	call.uni (retval0), 
	vprintf, 
	(
	param0, 
	param1
	);
	ld.param.b32 	%r106, [retval0];
	} // callseq 6
	bra.uni 	$L__BB0_31;
$L__BB0_30:
	ld.shared.f32 	%f194, [%r42+-4];
	ld.shared.f32 	%f195, [_ZZ2crPfS_S_S_S_iE3d_i+124];
	mul.f32 	%f196, %f195, %f59;
	div.rn.f32 	%f197, %f196, %f60;
	sub.f32 	%f198, %f194, %f197;
	ld.shared.f32 	%f199, [%r41+-4];
	ld.shared.f32 	%f200, [_ZZ2crPfS_S_S_S_iE3b_i+124];
	mul.f32 	%f201, %f200, %f59;
	div.rn.f32 	%f202, %f201, %f60;
	sub.f32 	%f203, %f199, %f202;
	div.rn.f32 	%f204, %f198, %f203;
	st.global.f32 	[%rd1+252], %f204;
	mul.f32 	%f205, %f199, %f204;
	sub.f32 	%f206, %f194, %f205;
	div.rn.f32 	%f207, %f206, %f59;
	st.global.f32 	[%rd1+124], %f207;
	mov.u64 	%rd49, $str$4;
	cvta.global.u64 	%rd50, %rd49;
	{ // callseq 5, 0
	.param .b64 param0;
	st.param.b64 	[param0], %rd50;
	.param .b64 param1;
	st.param.b64 	[param1], 0;
	.param .b32 retval0;
	call.uni (retval0), 
	vprintf, 
	(
	param0, 
	param1
	);
	ld.param.b32 	%r104, [retval0];
	} // callseq 5
$L__BB0_31:
	ld.global.f32 	%f225, [%rd1+124];
	cvt.f64.f32 	%fd41, %f225;
	ld.global.f32 	%f226, [%rd1+252];
	cvt.f64.f32 	%fd42, %f226;
	mov.b32 	%r110, 63;
	mov.b32 	%r111, 31;
	st.local.v2.u32 	[%rd3], {%r111, %r110};
	st.local.f64 	[%rd3+8], %fd41;
	st.local.f64 	[%rd3+16], %fd42;
	mov.u64 	%rd55, $str$5;
	cvta.global.u64 	%rd56, %rd55;
	add.u64 	%rd57, %SP, 0;
	{ // callseq 8, 0
	.param .b64 param0;
	st.param.b64 	[param0], %rd56;
	.param .b64 param1;
	st.param.b64 	[param1], %rd57;
	.param .b32 retval0;
	call.uni (retval0), 
	vprintf, 
	(
	param0, 
	param1
	);
	ld.param.b32 	%r112, [retval0];
	} // callseq 8
	setp.gt.s32 	%p14, %r56, 4;
	@%p14 bra 	$L__BB0_33;
	ld.global.f32 	%f321, [%rd11];
	bra.uni 	$L__BB0_34;
$L__BB0_33:
	mul.lo.s32 	%r114, %r50, 3;
	shl.b32 	%r115, %r114, 1;
	add.s32 	%r116, %r115, 2;
	mov.u32 	%r117, _ZZ2crPfS_S_S_S_iE3d_i;
	add.s32 	%r118, %r117, %r116;
	ld.shared.f32 	%f227, [%r118];
	mov.u32 	%r119, _ZZ2crPfS_S_S_S_iE3a_i;
	add.s32 	%r120, %r119, %r116;
	ld.shared.f32 	%f228, [%r120];
	ld.global.f32 	%f229, [%rd1+124];
	mul.f32 	%f230, %f228, %f229;
	sub.f32 	%f231, %f227, %f230;
	mov.u32 	%r121, _ZZ2crPfS_S_S_S_iE3c_i;
	add.s32 	%r122, %r121, %r116;
	ld.shared.f32 	%f232, [%r122];
	ld.global.f32 	%f233, [%rd1+252];
	mul.f32 	%f234, %f232, %f233;
	sub.f32 	%f235, %f231, %f234;
	mov.u32 	%r123, _ZZ2crPfS_S_S_S_iE3b_i;
	add.s32 	%r124, %r123, %r116;
	ld.shared.f32 	%f236, [%r124];
	div.rn.f32 	%f237, %f235, %f236;
	mul.wide.u32 	%rd58, %r114, 4;
	add.s64 	%rd59, %rd1, %rd58;
	st.global.f32 	[%rd59+8], %f237;
	ld.shared.f32 	%f238, [_ZZ2crPfS_S_S_S_iE3d_i+28];
	ld.shared.f32 	%f239, [_ZZ2crPfS_S_S_S_iE3c_i+28];
	ld.global.f32 	%f240, [%rd1+124];
	mul.f32 	%f241, %f239, %f240;
	sub.f32 	%f242, %f238, %f241;
	ld.shared.f32 	%f243, [_ZZ2crPfS_S_S_S_iE3b_i+28];
	div.rn.f32 	%f321, %f242, %f243;
	st.global.f32 	[%rd11], %f321;
$L__BB0_34:
	mul.lo.s32 	%r125, %r50, 3;
	add.s32 	%r126, %r125, 2;
	cvt.f64.f32 	%fd43, %f321;
	mul.wide.u32 	%rd60, %r125, 4;
	add.s64 	%rd61, %rd1, %rd60;
	ld.global.f32 	%f244, [%rd61+8];
	cvt.f64.f32 	%fd44, %f244;
	st.local.v2.u32 	[%rd3], {%r50, %r126};
	st.local.f64 	[%rd3+8], %fd43;
	st.local.f64 	[%rd3+16], %fd44;
	mov.u64 	%rd62, $str$6;
	cvta.global.u64 	%rd63, %rd62;
	{ // callseq 9, 0
	.param .b64 param0;
	st.param.b64 	[param0], %rd63;
	.param .b64 param1;
	st.param.b64 	[param1], %rd57;
	.param .b32 retval0;
	call.uni (retval0), 
	vprintf, 
	(
	param0, 
	param1
	);
	ld.param.b32 	%r127, [retval0];
	} // callseq 9
	mov.b32 	%r129, 8;
	mov.b32 	%r130, 4;
	st.local.v2.u32 	[%rd3], {%r130, %r129};
	mov.u64 	%rd65, $str$7;
	cvta.global.u64 	%rd66, %rd65;
	{ // callseq 10, 0
	.param .b64 param0;
	st.param.b64 	[param0], %rd66;
	.param .b64 param1;
	st.param.b64 	[param1], %rd57;
	.param .b32 retval0;
	call.uni (retval0), 
	vprintf, 
	(
	param0, 
	param1
	);
	ld.param.b32 	%r131, [retval0];
	} // callseq 10
$L__BB0_35:
	setp.gt.u32 	%p15, %r1, 3;
	shl.b32 	%r51, %r1, 3;
	or.b32  	%r52, %r51, 3;
	@%p15 bra 	$L__BB0_40;
	setp.ne.s32 	%p16, %r1, 0;
	@%p16 bra 	$L__BB0_38;
	ld.shared.f32 	%f322, [%r29+-20];
	mov.b64 	%rd99, 7;
	bra.uni 	$L__BB0_39;
$L__BB0_38:
	ld.shared.f32 	%f245, [%r29+-20];
	ld.shared.f32 	%f246, [%r28+-20];
	shl.b32 	%r133, %r52, 1;
	or.b32  	%r134, %r133, 1;
	ld.global.f32 	%f247, [%rd11+-64];
	mul.f32 	%f248, %f246, %f247;
	sub.f32 	%f322, %f245, %f248;
	cvt.u64.u32 	%rd99, %r134;
$L__BB0_39:
	mul.lo.s32 	%r135, %r1, 28;
	add.s32 	%r136, %r4, %r135;
	ld.shared.f32 	%f249, [%r136+12];
	shl.b64 	%rd68, %rd99, 2;
	add.s64 	%rd69, %rd1, %rd68;
	ld.global.f32 	%f250, [%rd69+32];
	mul.f32 	%f251, %f249, %f250;
	sub.f32 	%f252, %f322, %f251;
	add.s32 	%r137, %r3, %r135;
	ld.shared.f32 	%f253, [%r137+12];
	div.rn.f32 	%f254, %f252, %f253;
	st.global.f32 	[%rd69], %f254;
	shl.b32 	%r138, %r52, 1;
	or.b32  	%r139, %r138, 1;
	ld.global.f32 	%f255, [%rd11+-32];
	cvt.f64.f32 	%fd45, %f255;
	st.local.u32 	[%rd3], %r139;
	st.local.f64 	[%rd3+8], %fd45;
	mov.u64 	%rd70, $str$8;
	cvta.global.u64 	%rd71, %rd70;
	add.u64 	%rd72, %SP, 0;
	{ // callseq 11, 0
	.param .b64 param0;
	st.param.b64 	[param0], %rd71;
	.param .b64 param1;
	st.param.b64 	[param1], %rd72;
	.param .b32 retval0;
	call.uni (retval0), 
	vprintf, 
	(
	param0, 
	param1
	);
	ld.param.b32 	%r140, [retval0];
	} // callseq 11
$L__BB0_40:
	setp.gt.u32 	%p17, %r1, 7;
	bar.sync 	0;
	shl.b32 	%r53, %r1, 2;
	mad.lo.s32 	%r54, %r1, 3, %r5;
	@%p17 bra 	$L__BB0_45;
	shl.b32 	%r142, %r5, 3;
	add.s32 	%r55, %r10, %r142;
	setp.eq.s32 	%p18, %r1, 0;
	@%p18 bra 	$L__BB0_43;
	ld.shared.f32 	%f256, [%r55+-12];
	add.s32 	%r144, %r7, %r142;
	ld.shared.f32 	%f257, [%r144+-12];
	shl.b32 	%r145, %r54, 1;
	or.b32  	%r146, %r145, 1;
	mul.wide.u32 	%rd73, %r145, 4;
	add.s64 	%rd74, %rd1, %rd73;
	ld.global.f32 	%f258, [%rd74+-12];
	mul.f32 	%f259, %f257, %f258;
	sub.f32 	%f323, %f256, %f259;
	cvt.u64.u32 	%rd100, %r146;
	bra.uni 	$L__BB0_44;
$L__BB0_43:
	ld.shared.f32 	%f323, [%r55+-12];
	mov.b64 	%rd100, 3;
$L__BB0_44:
	mul.lo.s32 	%r147, %r1, 12;
	add.s32 	%r148, %r4, %r147;
	ld.shared.f32 	%f260, [%r148+4];
	shl.b64 	%rd76, %rd100, 2;
	add.s64 	%rd77, %rd1, %rd76;
	ld.global.f32 	%f261, [%rd77+16];
	mul.f32 	%f262, %f260, %f261;
	sub.f32 	%f263, %f323, %f262;
	add.s32 	%r149, %r3, %r147;
	ld.shared.f32 	%f264, [%r149+4];
	div.rn.f32 	%f265, %f263, %f264;
	st.global.f32 	[%rd77], %f265;
	shl.b32 	%r150, %r54, 1;
	or.b32  	%r151, %r150, 1;
	mul.wide.u32 	%rd78, %r150, 4;
	add.s64 	%rd79, %rd1, %rd78;
	ld.global.f32 	%f266, [%rd79+4];
	cvt.f64.f32 	%fd46, %f266;
	st.local.u32 	[%rd3], %r151;
	st.local.f64 	[%rd3+8], %fd46;
	mov.u64 	%rd80, $str$8;
	cvta.global.u64 	%rd81, %rd80;
	add.u64 	%rd82, %SP, 0;
	{ // callseq 12, 0
	.param .b64 param0;
	st.param.b64 	[param0], %rd81;
	.param .b64 param1;
	st.param.b64 	[param1], %rd82;
	.param .b32 retval0;
	call.uni (retval0), 
	vprintf, 
	(
	param0, 
	param1
	);
	ld.param.b32 	%r152, [retval0];
	} // callseq 12
$L__BB0_45:
	setp.gt.u32 	%p19, %r1, 15;
	bar.sync 	0;
	mul.wide.u32 	%rd83, %r53, 4;
	add.s64 	%rd16, %rd1, %rd83;
	@%p19 bra 	$L__BB0_50;
	setp.eq.s32 	%p20, %r1, 0;
	@%p20 bra 	$L__BB0_48;
	ld.shared.f32 	%f267, [%r10+-8];
	ld.shared.f32 	%f268, [%r7+-8];
	ld.global.f32 	%f269, [%rd16+-4];
	mul.f32 	%f270, %f268, %f269;
	sub.f32 	%f324, %f267, %f270;
	cvt.u64.u32 	%rd101, %r54;
	bra.uni 	$L__BB0_49;
$L__BB0_48:
	ld.shared.f32 	%f324, [%r10+-8];
	mov.b64 	%rd101, 1;
$L__BB0_49:
	add.s32 	%r154, %r4, %r53;
	ld.shared.f32 	%f271, [%r154];
	shl.b64 	%rd85, %rd101, 2;
	add.s64 	%rd86, %rd1, %rd85;
	ld.global.f32 	%f272, [%rd86+8];
	mul.f32 	%f273, %f271, %f272;
	sub.f32 	%f274, %f324, %f273;
	add.s32 	%r155, %r3, %r53;
	ld.shared.f32 	%f275, [%r155];
	div.rn.f32 	%f276, %f274, %f275;
	st.global.f32 	[%rd86], %f276;
	ld.global.f32 	%f277, [%rd16+4];
	cvt.f64.f32 	%fd47, %f277;
	st.local.u32 	[%rd3], %r54;
	st.local.f64 	[%rd3+8], %fd47;
	mov.u64 	%rd87, $str$8;
	cvta.global.u64 	%rd88, %rd87;
	add.u64 	%rd89, %SP, 0;
	{ // callseq 13, 0
	.param .b64 param0;
	st.param.b64 	[param0], %rd88;
	.param .b64 param1;
	st.param.b64 	[param1], %rd89;
	.param .b32 retval0;
	call.uni (retval0), 
	vprintf, 
	(
	param0, 
	param1
	);
	ld.param.b32 	%r156, [retval0];
	} // callseq 13
$L__BB0_50:
	bar.sync 	0;
	mul.wide.u32 	%rd90, %r1, 4;
	add.s64 	%rd19, %rd1, %rd90;
	ld.global.f32 	%f278, [%rd19];
	cvt.f64.f32 	%fd48, %f278;
	ld.global.f32 	%f279, [%rd19+4];
	cvt.f64.f32 	%fd49, %f279;
	st.local.u32 	[%rd3], %r1;
	st.local.f64 	[%rd3+8], %fd48;
	st.local.u32 	[%rd3+16], %r5;
	st.local.f64 	[%rd3+24], %fd49;
	mov.u64 	%rd91, $str$9;
	cvta.global.u64 	%rd92, %rd91;
	add.u64 	%rd93, %SP, 0;
	{ // callseq 14, 0
	.param .b64 param0;
	st.param.b64 	[param0], %rd92;
	.param .b64 param1;
	st.param.b64 	[param1], %rd93;
	.param .b32 retval0;
	call.uni (retval0), 
	vprintf, 
	(
	param0, 
	param1
	);
	ld.param.b32 	%r158, [retval0];
	} // callseq 14
	setp.gt.u32 	%p21, %r1, 31;
	@%p21 bra 	$L__BB0_54;
	setp.ne.s32 	%p22, %r1, 0;
	@%p22 bra 	$L__BB0_53;
	ld.global.f32 	%f291, [%rd8];
	ld.global.f32 	%f292, [%rd7];
	ld.global.f32 	%f293, [%rd19+4];
	mul.f32 	%f294, %f292, %f293;
	sub.f32 	%f295, %f291, %f294;
	ld.global.f32 	%f296, [%rd6];
	div.rn.f32 	%f297, %f295, %f296;
	st.global.f32 	[%rd19], %f297;
	bra.uni 	$L__BB0_54;
$L__BB0_53:
	ld.global.f32 	%f280, [%rd8];
	ld.global.f32 	%f281, [%rd7];
	add.s64 	%rd95, %rd19, %rd90;
	ld.global.f32 	%f282, [%rd95+4];
	mul.f32 	%f283, %f281, %f282;
	sub.f32 	%f284, %f280, %f283;
	ld.global.f32 	%f285, [%rd5];
	cvt.u64.u32 	%rd96, %r51;
	sub.s64 	%rd97, %rd16, %rd96;
	ld.global.f32 	%f286, [%rd97+-4];
	mul.f32 	%f287, %f285, %f286;
	sub.f32 	%f288, %f284, %f287;
	ld.global.f32 	%f289, [%rd6];
	div.rn.f32 	%f290, %f288, %f289;
	st.global.f32 	[%rd95], %f290;
$L__BB0_54:
	ret;

}
	// .globl	_Z3pcrPfS_S_S_S_i
.visible .entry _Z3pcrPfS_S_S_S_i(
	.param .u64 .ptr .align 1 _Z3pcrPfS_S_S_S_i_param_0,
	.param .u64 .ptr .align 1 _Z3pcrPfS_S_S_S_i_param_1,
	.param .u64 .ptr .align 1 _Z3pcrPfS_S_S_S_i_param_2,
	.param .u64 .ptr .align 1 _Z3pcrPfS_S_S_S_i_param_3,
	.param .u64 .ptr .align 1 _Z3pcrPfS_S_S_S_i_param_4,
	.param .u32 _Z3pcrPfS_S_S_S_i_param_5
)
{
	.local .align 8 .b8 	__local_depot1[56];
	.reg .b64 	%SP;
	.reg .b64 	%SPL;
	.reg .pred 	%p<12>;
	.reg .b32 	%r<61>;
	.reg .b32 	%f<128>;
	.reg .b64 	%rd<39>;
	.reg .b64 	%fd<11>;
	// demoted variable
	.shared .align 4 .b8 _ZZ3pcrPfS_S_S_S_iE3a_i[256];
	// demoted variable
	.shared .align 4 .b8 _ZZ3pcrPfS_S_S_S_iE3b_i[256];
	// demoted variable
	.shared .align 4 .b8 _ZZ3pcrPfS_S_S_S_iE3c_i[256];
	// demoted variable
	.shared .align 4 .b8 _ZZ3pcrPfS_S_S_S_iE3d_i[256];
	mov.u64 	%SPL, __local_depot1;
	cvta.local.u64 	%SP, %SPL;
	ld.param.u64 	%rd10, [_Z3pcrPfS_S_S_S_i_param_0];
	ld.param.u64 	%rd11, [_Z3pcrPfS_S_S_S_i_param_1];
	ld.param.u64 	%rd12, [_Z3pcrPfS_S_S_S_i_param_2];
	ld.param.u64 	%rd13, [_Z3pcrPfS_S_S_S_i_param_3];
	ld.param.u64 	%rd9, [_Z3pcrPfS_S_S_S_i_param_4];
	ld.param.u32 	%r13, [_Z3pcrPfS_S_S_S_i_param_5];
	cvta.to.global.u64 	%rd1, %rd13;
	cvta.to.global.u64 	%rd2, %rd12;
	cvta.to.global.u64 	%rd3, %rd11;
	cvta.to.global.u64 	%rd4, %rd10;
	mov.u32 	%r1, %tid.x;
	setp.eq.s32 	%p1, %r1, 0;
	mul.wide.u32 	%rd14, %r1, 4;
	add.s64 	%rd5, %rd4, %rd14;
	mov.f32 	%f117, 0f00000000;
	@%p1 bra 	$L__BB1_2;
	ld.global.f32 	%f38, [%rd5];
	add.s32 	%r14, %r1, -1;
	mul.wide.u32 	%rd15, %r14, 4;
	add.s64 	%rd16, %rd3, %rd15;
	ld.global.f32 	%f39, [%rd16];
	div.rn.f32 	%f117, %f38, %f39;
$L__BB1_2:
	add.s32 	%r2, %r13, -1;
	setp.ge.s32 	%p2, %r1, %r2;
	add.s64 	%rd6, %rd2, %rd14;
	add.s64 	%rd7, %rd3, %rd14;
	mov.f32 	%f118, 0f00000000;
	@%p2 bra 	$L__BB1_4;
	ld.global.f32 	%f41, [%rd6];
	ld.global.f32 	%f42, [%rd7+4];
	div.rn.f32 	%f118, %f41, %f42;
$L__BB1_4:
	setp.ne.s32 	%p3, %r1, 0;
	shl.b32 	%r15, %r1, 2;
	mov.u32 	%r16, _ZZ3pcrPfS_S_S_S_iE3a_i;
	add.s32 	%r3, %r16, %r15;
	mov.u32 	%r17, _ZZ3pcrPfS_S_S_S_iE3b_i;
	add.s32 	%r4, %r17, %r15;
	mov.u32 	%r18, _ZZ3pcrPfS_S_S_S_iE3c_i;
	add.s32 	%r5, %r18, %r15;
	mov.u32 	%r19, _ZZ3pcrPfS_S_S_S_iE3d_i;
	add.s32 	%r6, %r19, %r15;
	@%p3 bra 	$L__BB1_6;
	ld.global.f32 	%f69, [%rd3];
	ld.global.f32 	%f70, [%rd4+4];
	mul.f32 	%f71, %f118, %f70;
	sub.f32 	%f121, %f69, %f71;
	st.shared.f32 	[_ZZ3pcrPfS_S_S_S_iE3b_i], %f121;
	ld.global.f32 	%f72, [%rd2+4];
	neg.f32 	%f73, %f72;
	mul.f32 	%f120, %f118, %f73;
	st.shared.f32 	[_ZZ3pcrPfS_S_S_S_iE3c_i], %f120;
	ld.global.f32 	%f74, [%rd1];
	ld.global.f32 	%f75, [%rd1+4];
	mul.f32 	%f76, %f118, %f75;
	sub.f32 	%f119, %f74, %f76;
	st.shared.f32 	[_ZZ3pcrPfS_S_S_S_iE3d_i], %f119;
	mov.b32 	%r23, 0;
	st.shared.u32 	[_ZZ3pcrPfS_S_S_S_iE3a_i], %r23;
	mov.f32 	%f122, 0f00000000;
	bra.uni 	$L__BB1_9;
$L__BB1_6:
	setp.ne.s32 	%p4, %r1, %r2;
	@%p4 bra 	$L__BB1_8;
	add.s32 	%r21, %r1, -1;
	mul.wide.u32 	%rd24, %r21, 4;
	add.s64 	%rd25, %rd4, %rd24;
	ld.global.f32 	%f60, [%rd25];
	neg.f32 	%f61, %f60;
	mul.f32 	%f122, %f117, %f61;
	st.shared.f32 	[%r3], %f122;
	ld.global.f32 	%f62, [%rd7];
	add.s64 	%rd26, %rd2, %rd24;
	ld.global.f32 	%f63, [%rd26];
	mul.f32 	%f64, %f117, %f63;
	sub.f32 	%f121, %f62, %f64;
	st.shared.f32 	[%r4], %f121;
	mov.b32 	%r22, 0;
	st.shared.u32 	[%r5], %r22;
	add.s64 	%rd28, %rd1, %rd14;
	ld.global.f32 	%f65, [%rd28];
	add.s64 	%rd29, %rd1, %rd24;
	ld.global.f32 	%f66, [%rd29];
	mul.f32 	%f67, %f117, %f66;
	sub.f32 	%f119, %f65, %f67;
	st.shared.f32 	[%r6], %f119;
	mov.f32 	%f120, 0f00000000;
	bra.uni 	$L__BB1_9;
$L__BB1_8:
	add.s32 	%r20, %r1, -1;
	mul.wide.u32 	%rd18, %r20, 4;
	add.s64 	%rd19, %rd4, %rd18;
	ld.global.f32 	%f43, [%rd19];
	neg.f32 	%f44, %f43;
	mul.f32 	%f122, %f117, %f44;
	st.shared.f32 	[%r3], %f122;
	ld.global.f32 	%f45, [%rd7];
	add.s64 	%rd20, %rd2, %rd18;
	ld.global.f32 	%f46, [%rd20];
	mul.f32 	%f47, %f117, %f46;
	sub.f32 	%f48, %f45, %f47;
	ld.global.f32 	%f49, [%rd5+4];
	mul.f32 	%f50, %f118, %f49;
	sub.f32 	%f121, %f48, %f50;
	st.shared.f32 	[%r4], %f121;
	ld.global.f32 	%f51, [%rd6+4];
	neg.f32 	%f52, %f51;
	mul.f32 	%f120, %f118, %f52;
	st.shared.f32 	[%r5], %f120;
	add.s64 	%rd22, %rd1, %rd14;
	ld.global.f32 	%f53, [%rd22];
	add.s64 	%rd23, %rd1, %rd18;
	ld.global.f32 	%f54, [%rd23];
	mul.f32 	%f55, %f117, %f54;
	sub.f32 	%f56, %f53, %f55;
	ld.global.f32 	%f57, [%rd22+4];
	mul.f32 	%f58, %f118, %f57;
	sub.f32 	%f119, %f56, %f58;
	st.shared.f32 	[%r6], %f119;
$L__BB1_9:
	cvt.f64.f32 	%fd1, %f117;
	cvt.f64.f32 	%fd2, %f118;
	cvt.f64.f32 	%fd3, %f122;
	cvt.f64.f32 	%fd4, %f121;
	cvt.f64.f32 	%fd5, %f120;
	cvt.f64.f32 	%fd6, %f119;
	add.u64 	%rd30, %SP, 0;
	add.u64 	%rd8, %SPL, 0;
	st.local.u32 	[%rd8], %r1;
	st.local.f64 	[%rd8+8], %fd1;
	st.local.f64 	[%rd8+16], %fd2;
	st.local.f64 	[%rd8+24], %fd3;
	st.local.f64 	[%rd8+32], %fd4;
	st.local.f64 	[%rd8+40], %fd5;
	st.local.f64 	[%rd8+48], %fd6;
	mov.u64 	%rd31, $str$10;
	cvta.global.u64 	%rd32, %rd31;
	{ // callseq 15, 0
	.param .b64 param0;
	st.param.b64 	[param0], %rd32;
	.param .b64 param1;
	st.param.b64 	[param1], %rd30;
	.param .b32 retval0;
	call.uni (retval0), 
	vprintf, 
	(
	param0, 
	param1
	);
	ld.param.b32 	%r25, [retval0];
	} // callseq 15
	bar.sync 	0;
	mov.b32 	%r59, 2;
	mov.u64 	%rd33, $str$11;
$L__BB1_10:
	mov.u32 	%r7, %r59;
	setp.ne.s32 	%p5, %r1, 0;
	setp.ge.u32 	%p6, %r1, %r7;
	and.pred  	%p7, %p5, %p6;
	@%p7 bra 	$L__BB1_12;
	ld.shared.f32 	%f104, [%r5];
	add.s32 	%r60, %r7, %r1;
	shl.b32 	%r50, %r7, 2;
	add.s32 	%r51, %r4, %r50;
	ld.shared.f32 	%f105, [%r51];
	div.rn.f32 	%f127, %f104, %f105;
	ld.shared.f32 	%f106, [%r4];
	add.s32 	%r52, %r3, %r50;
	ld.shared.f32 	%f107, [%r52];
	mul.f32 	%f108, %f127, %f107;
	sub.f32 	%f124, %f106, %f108;
	add.s32 	%r53, %r5, %r50;
	ld.shared.f32 	%f109, [%r53];
	neg.f32 	%f110, %f109;
	mul.f32 	%f125, %f127, %f110;
	ld.shared.f32 	%f126, [%r6];
	mov.f32 	%f123, 0f00000000;
	bra.uni 	$L__BB1_15;
$L__BB1_12:
	setp.ne.s32 	%p8, %r1, %r2;
	add.s32 	%r60, %r7, %r1;
	setp.lt.s32 	%p9, %r60, %r13;
	and.pred  	%p10, %p8, %p9;
	@%p10 bra 	$L__BB1_14;
	ld.shared.f32 	%f96, [%r3];
	sub.s32 	%r60, %r1, %r7;
	shl.b32 	%r43, %r60, 2;
	add.s32 	%r45, %r17, %r43;
	ld.shared.f32 	%f97, [%r45];
	div.rn.f32 	%f127, %f96, %f97;
	mov.u32 	%r46, _ZZ3pcrPfS_S_S_S_iE3a_i;
	add.s32 	%r47, %r46, %r43;
	ld.shared.f32 	%f98, [%r47];
	neg.f32 	%f99, %f98;
	mul.f32 	%f123, %f127, %f99;
	ld.shared.f32 	%f100, [%r4];
	mov.u32 	%r48, _ZZ3pcrPfS_S_S_S_iE3c_i;
	add.s32 	%r49, %r48, %r43;
	ld.shared.f32 	%f101, [%r49];
	mul.f32 	%f102, %f127, %f101;
	sub.f32 	%f124, %f100, %f102;
	ld.shared.f32 	%f126, [%r6];
	mov.f32 	%f125, 0f00000000;
	bra.uni 	$L__BB1_15;
$L__BB1_14:
	ld.shared.f32 	%f77, [%r3];
	sub.s32 	%r29, %r1, %r7;
	shl.b32 	%r30, %r29, 2;
	add.s32 	%r32, %r17, %r30;
	ld.shared.f32 	%f78, [%r32];
	div.rn.f32 	%f79, %f77, %f78;
	ld.shared.f32 	%f80, [%r5];
	shl.b32 	%r33, %r7, 2;
	add.s32 	%r34, %r4, %r33;
	ld.shared.f32 	%f81, [%r34];
	div.rn.f32 	%f127, %f80, %f81;
	add.s32 	%r36, %r16, %r30;
	ld.shared.f32 	%f82, [%r36];
	neg.f32 	%f83, %f82;
	mul.f32 	%f123, %f79, %f83;
	ld.shared.f32 	%f84, [%r4];
	add.s32 	%r38, %r18, %r30;
	ld.shared.f32 	%f85, [%r38];
	mul.f32 	%f86, %f79, %f85;
	sub.f32 	%f87, %f84, %f86;
	add.s32 	%r39, %r3, %r33;
	ld.shared.f32 	%f88, [%r39];
	mul.f32 	%f89, %f127, %f88;
	sub.f32 	%f124, %f87, %f89;
	add.s32 	%r40, %r5, %r33;
	ld.shared.f32 	%f90, [%r40];
	neg.f32 	%f91, %f90;
	mul.f32 	%f125, %f127, %f91;
	ld.shared.f32 	%f92, [%r6];
	mov.u32 	%r41, _ZZ3pcrPfS_S_S_S_iE3d_i;
	add.s32 	%r42, %r41, %r30;
	ld.shared.f32 	%f93, [%r42];
	mul.f32 	%f94, %f79, %f93;
	sub.f32 	%f126, %f92, %f94;
$L__BB1_15:
	shl.b32 	%r54, %r60, 2;
	mov.u32 	%r55, _ZZ3pcrPfS_S_S_S_iE3d_i;
	add.s32 	%r56, %r55, %r54;
	ld.shared.f32 	%f111, [%r56];
	mul.f32 	%f112, %f127, %f111;
	sub.f32 	%f113, %f126, %f112;
	bar.sync 	0;
	cvt.f64.f32 	%fd7, %f123;
	cvt.f64.f32 	%fd8, %f124;
	cvt.f64.f32 	%fd9, %f125;
	cvt.f64.f32 	%fd10, %f113;
	st.local.u32 	[%rd8], %r1;
	st.local.f64 	[%rd8+8], %fd7;
	st.local.f64 	[%rd8+16], %fd8;
	st.local.f64 	[%rd8+24], %fd9;
	st.local.f64 	[%rd8+32], %fd10;
	cvta.global.u64 	%rd34, %rd33;
	{ // callseq 16, 0
	.param .b64 param0;
	st.param.b64 	[param0], %rd34;
	.param .b64 param1;
	st.param.b64 	[param1], %rd30;
	.param .b32 retval0;
	call.uni (retval0), 
	vprintf, 
	(
	param0, 
	param1
	);
	ld.param.b32 	%r57, [retval0];
	} // callseq 16
	st.shared.f32 	[%r3], %f123;
	st.shared.f32 	[%r4], %f124;
	st.shared.f32 	[%r5], %f125;
	st.shared.f32 	[%r6], %f113;
	bar.sync 	0;
	shl.b32 	%r59, %r7, 1;
	setp.lt.u32 	%p11, %r7, 17;
	@%p11 bra 	$L__BB1_10;
	cvta.to.global.u64 	%rd36, %rd9;
	ld.shared.f32 	%f114, [%r6];
	ld.shared.f32 	%f115, [%r4];
	div.rn.f32 	%f116, %f114, %f115;
	mul.wide.u32 	%rd37, %r1, 4;
	add.s64 	%rd38, %rd36, %rd37;
	st.global.f32 	[%rd38], %f116;
	ret;

}
	// .globl	_Z7pcr_oddPfS_S_S_S_i
.visible .entry _Z7pcr_oddPfS_S_S_S_i(
	.param .u64 .ptr .align 1 _Z7pcr_oddPfS_S_S_S_i_param_0,
	.param .u64 .ptr .align 1 _Z7pcr_oddPfS_S_S_S_i_param_1,
	.param .u64 .ptr .align 1 _Z7pcr_oddPfS_S_S_S_i_param_2,
	.param .u64 .ptr .align 1 _Z7pcr_oddPfS_S_S_S_i_param_3,
	.param .u64 .ptr .align 1 _Z7pcr_oddPfS_S_S_S_i_param_4,
	.param .u32 _Z7pcr_oddPfS_S_S_S_i_param_5
)
{
	.local .align 8 .b8 	__local_depot2[56];
	.reg .b64 	%SP;
	.reg .b64 	%SPL;
	.reg .pred 	%p<24>;
	.reg .b32 	%r<89>;
	.reg .b32 	%f<191>;
	.reg .b64 	%rd<58>;
	.reg .b64 	%fd<23>;
	// demoted variable
	.shared .align 4 .b8 _ZZ7pcr_oddPfS_S_S_S_iE3a_i[256];
	// demoted variable
	.shared .align 4 .b8 _ZZ7pcr_oddPfS_S_S_S_iE3b_i[256];
	// demoted variable
	.shared .align 4 .b8 _ZZ7pcr_oddPfS_S_S_S_iE3c_i[256];
	// demoted variable
	.shared .align 4 .b8 _ZZ7pcr_oddPfS_S_S_S_iE3d_i[256];
	mov.u64 	%SPL, __local_depot2;
	cvta.local.u64 	%SP, %SPL;
	ld.param.u64 	%rd11, [_Z7pcr_oddPfS_S_S_S_i_param_0];
	ld.param.u64 	%rd12, [_Z7pcr_oddPfS_S_S_S_i_param_1];
	ld.param.u64 	%rd13, [_Z7pcr_oddPfS_S_S_S_i_param_2];
	ld.param.u64 	%rd14, [_Z7pcr_oddPfS_S_S_S_i_param_3];
	ld.param.u32 	%r19, [_Z7pcr_oddPfS_S_S_S_i_param_5];
	cvta.to.global.u64 	%rd1, %rd14;
	cvta.to.global.u64 	%rd2, %rd13;
	cvta.to.global.u64 	%rd3, %rd12;
	cvta.to.global.u64 	%rd4, %rd11;
	mov.u32 	%r1, %tid.x;
	setp.eq.s32 	%p1, %r1, 0;
	mul.wide.u32 	%rd15, %r1, 4;
	add.s64 	%rd5, %rd4, %rd15;
	mov.f32 	%f181, 0f00000000;
	@%p1 bra 	$L__BB2_2;
	ld.global.f32 	%f59, [%rd5];
	add.s32 	%r20, %r1, -1;
	mul.wide.u32 	%rd16, %r20, 4;
	add.s64 	%rd17, %rd3, %rd16;
	ld.global.f32 	%f60, [%rd17];
	div.rn.f32 	%f181, %f59, %f60;
$L__BB2_2:
	mov.b32 	%r86, 2;
$L__BB2_3:
	mov.u32 	%r2, %r86;
	setp.lt.s32 	%p2, %r2, %r19;
	shl.b32 	%r86, %r2, 1;
	@%p2 bra 	$L__BB2_3;
	add.s32 	%r4, %r19, -1;
	setp.ge.s32 	%p3, %r1, %r4;
	add.s64 	%rd6, %rd2, %rd15;
	add.s64 	%rd7, %rd3, %rd15;
	mov.f32 	%f182, 0f00000000;
	@%p3 bra 	$L__BB2_6;
	ld.global.f32 	%f62, [%rd6];
	ld.global.f32 	%f63, [%rd7+4];
	div.rn.f32 	%f182, %f62, %f63;
$L__BB2_6:
	setp.ne.s32 	%p4, %r1, 0;
	shl.b32 	%r22, %r1, 2;
	mov.u32 	%r23, _ZZ7pcr_oddPfS_S_S_S_iE3a_i;
	add.s32 	%r5, %r23, %r22;
	mov.u32 	%r24, _ZZ7pcr_oddPfS_S_S_S_iE3b_i;
	add.s32 	%r6, %r24, %r22;
	mov.u32 	%r25, _ZZ7pcr_oddPfS_S_S_S_iE3c_i;
	add.s32 	%r7, %r25, %r22;
	mov.u32 	%r26, _ZZ7pcr_oddPfS_S_S_S_iE3d_i;
	add.s32 	%r8, %r26, %r22;
	@%p4 bra 	$L__BB2_8;
	ld.global.f32 	%f90, [%rd3];
	ld.global.f32 	%f91, [%rd4+4];
	mul.f32 	%f92, %f182, %f91;
	sub.f32 	%f174, %f90, %f92;
	st.shared.f32 	[_ZZ7pcr_oddPfS_S_S_S_iE3b_i], %f174;
	ld.global.f32 	%f93, [%rd2+4];
	neg.f32 	%f94, %f93;
	mul.f32 	%f173, %f182, %f94;
	st.shared.f32 	[_ZZ7pcr_oddPfS_S_S_S_iE3c_i], %f173;
	ld.global.f32 	%f95, [%rd1];
	ld.global.f32 	%f96, [%rd1+4];
	mul.f32 	%f97, %f182, %f96;
	sub.f32 	%f172, %f95, %f97;
	st.shared.f32 	[_ZZ7pcr_oddPfS_S_S_S_iE3d_i], %f172;
	mov.b32 	%r30, 0;
	st.shared.u32 	[_ZZ7pcr_oddPfS_S_S_S_iE3a_i], %r30;
	mov.f32 	%f175, 0f00000000;
	bra.uni 	$L__BB2_11;
$L__BB2_8:
	setp.ne.s32 	%p5, %r1, %r4;
	@%p5 bra 	$L__BB2_10;
	add.s32 	%r28, %r1, -1;
	mul.wide.u32 	%rd27, %r28, 4;
	add.s64 	%rd28, %rd4, %rd27;
	ld.global.f32 	%f81, [%rd28];
	neg.f32 	%f82, %f81;
	mul.f32 	%f175, %f181, %f82;
	st.shared.f32 	[%r5], %f175;
	ld.global.f32 	%f83, [%rd7];
	add.s64 	%rd29, %rd2, %rd27;
	ld.global.f32 	%f84, [%rd29];
	mul.f32 	%f85, %f181, %f84;
	sub.f32 	%f174, %f83, %f85;
	st.shared.f32 	[%r6], %f174;
	mov.b32 	%r29, 0;
	st.shared.u32 	[%r7], %r29;
	add.s64 	%rd31, %rd1, %rd15;
	ld.global.f32 	%f86, [%rd31];
	add.s64 	%rd32, %rd1, %rd27;
	ld.global.f32 	%f87, [%rd32];
	mul.f32 	%f88, %f181, %f87;
	sub.f32 	%f172, %f86, %f88;
	st.shared.f32 	[%r8], %f172;
	mov.f32 	%f173, 0f00000000;
	bra.uni 	$L__BB2_11;
$L__BB2_10:
	add.s32 	%r27, %r1, -1;
	mul.wide.u32 	%rd19, %r27, 4;
	add.s64 	%rd20, %rd4, %rd19;
	ld.global.f32 	%f64, [%rd20];
	neg.f32 	%f65, %f64;
	mul.f32 	%f175, %f181, %f65;
	st.shared.f32 	[%r5], %f175;
	ld.global.f32 	%f66, [%rd7];
	add.s64 	%rd21, %rd2, %rd19;
	ld.global.f32 	%f67, [%rd21];
	mul.f32 	%f68, %f181, %f67;
	sub.f32 	%f69, %f66, %f68;
	ld.global.f32 	%f70, [%rd5+4];
	mul.f32 	%f71, %f182, %f70;
	sub.f32 	%f174, %f69, %f71;
	st.shared.f32 	[%r6], %f174;
	ld.global.f32 	%f72, [%rd6+4];
	neg.f32 	%f73, %f72;
	mul.f32 	%f173, %f182, %f73;
	st.shared.f32 	[%r7], %f173;
	add.s64 	%rd25, %rd1, %rd15;
	ld.global.f32 	%f74, [%rd25];
	add.s64 	%rd26, %rd1, %rd19;
	ld.global.f32 	%f75, [%rd26];
	mul.f32 	%f76, %f181, %f75;
	sub.f32 	%f77, %f74, %f76;
	ld.global.f32 	%f78, [%rd25+4];
	mul.f32 	%f79, %f182, %f78;
	sub.f32 	%f172, %f77, %f79;
	st.shared.f32 	[%r8], %f172;
$L__BB2_11:
	cvt.f64.f32 	%fd1, %f181;
	cvt.f64.f32 	%fd2, %f182;
	cvt.f64.f32 	%fd3, %f175;
	cvt.f64.f32 	%fd4, %f174;
	cvt.f64.f32 	%fd5, %f173;
	cvt.f64.f32 	%fd6, %f172;
	add.u64 	%rd33, %SP, 0;
	add.u64 	%rd34, %SPL, 0;
	st.local.u32 	[%rd34], %r1;
	st.local.f64 	[%rd34+8], %fd1;
	st.local.f64 	[%rd34+16], %fd2;
	st.local.f64 	[%rd34+24], %fd3;
	st.local.f64 	[%rd34+32], %fd4;
	st.local.f64 	[%rd34+40], %fd5;
	st.local.f64 	[%rd34+48], %fd6;
	mov.u64 	%rd35, $str$10;
	cvta.global.u64 	%rd36, %rd35;
	{ // callseq 17, 0
	.param .b64 param0;
	st.param.b64 	[param0], %rd36;
	.param .b64 param1;
	st.param.b64 	[param1], %rd33;
	.param .b32 retval0;
	call.uni (retval0), 
	vprintf, 
	(
	param0, 
	param1
	);
	ld.param.b32 	%r32, [retval0];
	} // callseq 17
	bar.sync 	0;
	setp.lt.u32 	%p6, %r2, 8;
	mov.b32 	%r88, 2;
	@%p6 bra 	$L__BB2_27;
	shr.u32 	%r9, %r2, 2;
	mov.b32 	%r88, 2;
	mov.u64 	%rd39, $str$12;
$L__BB2_13:
	setp.ne.s32 	%p7, %r1, 0;
	setp.ge.u32 	%p8, %r1, %r88;
	and.pred  	%p9, %p7, %p8;
	@%p9 bra 	$L__BB2_17;
	shl.b32 	%r11, %r88, 2;
	add.s32 	%r62, %r6, %r11;
	ld.shared.f32 	%f20, [%r62];
	setp.eq.f32 	%p16, %f20, 0f00000000;
	mov.f32 	%f182, 0f00000000;
	@%p16 bra 	$L__BB2_16;
	ld.shared.f32 	%f130, [%r7];
	div.rn.f32 	%f182, %f130, %f20;
$L__BB2_16:
	ld.shared.f32 	%f132, [%r6];
	add.s32 	%r63, %r5, %r11;
	ld.shared.f32 	%f133, [%r63];
	mul.f32 	%f134, %f182, %f133;
	sub.f32 	%f184, %f132, %f134;
	add.s32 	%r64, %r7, %r11;
	ld.shared.f32 	%f135, [%r64];
	neg.f32 	%f136, %f135;
	mul.f32 	%f185, %f182, %f136;
	ld.shared.f32 	%f137, [%r8];
	add.s32 	%r65, %r8, %r11;
	ld.shared.f32 	%f138, [%r65];
	mul.f32 	%f139, %f182, %f138;
	sub.f32 	%f186, %f137, %f139;
	mov.f32 	%f181, 0f00000000;
	mov.f32 	%f183, %f181;
	bra.uni 	$L__BB2_26;
$L__BB2_17:
	setp.ne.s32 	%p10, %r1, %r4;
	add.s32 	%r37, %r88, %r1;
	setp.lt.s32 	%p11, %r37, %r19;
	and.pred  	%p12, %p10, %p11;
	@%p12 bra 	$L__BB2_21;
	sub.s32 	%r12, %r1, %r88;
	shl.b32 	%r52, %r12, 2;
	mov.u32 	%r53, _ZZ7pcr_oddPfS_S_S_S_iE3b_i;
	add.s32 	%r54, %r53, %r52;
	ld.shared.f32 	%f26, [%r54];
	setp.eq.f32 	%p15, %f26, 0f00000000;
	mov.f32 	%f181, 0f00000000;
	@%p15 bra 	$L__BB2_20;
	ld.shared.f32 	%f119, [%r5];
	div.rn.f32 	%f181, %f119, %f26;
$L__BB2_20:
	mov.u32 	%r56, _ZZ7pcr_oddPfS_S_S_S_iE3a_i;
	add.s32 	%r57, %r56, %r52;
	ld.shared.f32 	%f121, [%r57];
	neg.f32 	%f122, %f121;
	mul.f32 	%f183, %f181, %f122;
	ld.shared.f32 	%f123, [%r6];
	mov.u32 	%r58, _ZZ7pcr_oddPfS_S_S_S_iE3c_i;
	add.s32 	%r59, %r58, %r52;
	ld.shared.f32 	%f124, [%r59];
	mul.f32 	%f125, %f181, %f124;
	sub.f32 	%f184, %f123, %f125;
	ld.shared.f32 	%f126, [%r8];
	mov.u32 	%r60, _ZZ7pcr_oddPfS_S_S_S_iE3d_i;
	add.s32 	%r61, %r60, %r52;
	ld.shared.f32 	%f127, [%r61];
	mul.f32 	%f128, %f181, %f127;
	sub.f32 	%f186, %f126, %f128;
	mov.f32 	%f185, 0f00000000;
	bra.uni 	$L__BB2_26;
$L__BB2_21:
	sub.s32 	%r13, %r1, %r88;
	shl.b32 	%r38, %r13, 2;
	mov.u32 	%r39, _ZZ7pcr_oddPfS_S_S_S_iE3b_i;
	add.s32 	%r40, %r39, %r38;
	ld.shared.f32 	%f32, [%r40];
	setp.eq.f32 	%p13, %f32, 0f00000000;
	mov.f32 	%f181, 0f00000000;
	@%p13 bra 	$L__BB2_23;
	ld.shared.f32 	%f99, [%r5];
	div.rn.f32 	%f181, %f99, %f32;
$L__BB2_23:
	shl.b32 	%r14, %r88, 2;
	add.s32 	%r41, %r6, %r14;
	ld.shared.f32 	%f35, [%r41];
	setp.eq.f32 	%p14, %f35, 0f00000000;
	mov.f32 	%f182, 0f00000000;
	@%p14 bra 	$L__BB2_25;
	ld.shared.f32 	%f101, [%r7];
	div.rn.f32 	%f182, %f101, %f35;
$L__BB2_25:
	mov.u32 	%r43, _ZZ7pcr_oddPfS_S_S_S_iE3a_i;
	add.s32 	%r44, %r43, %r38;
	ld.shared.f32 	%f102, [%r44];
	neg.f32 	%f103, %f102;
	mul.f32 	%f183, %f181, %f103;
	ld.shared.f32 	%f104, [%r6];
	mov.u32 	%r45, _ZZ7pcr_oddPfS_S_S_S_iE3c_i;
	add.s32 	%r46, %r45, %r38;
	ld.shared.f32 	%f105, [%r46];
	mul.f32 	%f106, %f181, %f105;
	sub.f32 	%f107, %f104, %f106;
	add.s32 	%r47, %r5, %r14;
	ld.shared.f32 	%f108, [%r47];
	mul.f32 	%f109, %f182, %f108;
	sub.f32 	%f184, %f107, %f109;
	add.s32 	%r48, %r7, %r14;
	ld.shared.f32 	%f110, [%r48];
	neg.f32 	%f111, %f110;
	mul.f32 	%f185, %f182, %f111;
	ld.shared.f32 	%f112, [%r8];
	mov.u32 	%r49, _ZZ7pcr_oddPfS_S_S_S_iE3d_i;
	add.s32 	%r50, %r49, %r38;
	ld.shared.f32 	%f113, [%r50];
	mul.f32 	%f114, %f181, %f113;
	sub.f32 	%f115, %f112, %f114;
	add.s32 	%r51, %r8, %r14;
	ld.shared.f32 	%f116, [%r51];
	mul.f32 	%f117, %f182, %f116;
	sub.f32 	%f186, %f115, %f117;
$L__BB2_26:
	bar.sync 	0;
	cvt.f64.f32 	%fd7, %f183;
	cvt.f64.f32 	%fd8, %f184;
	cvt.f64.f32 	%fd9, %f185;
	cvt.f64.f32 	%fd10, %f186;
	cvt.f64.f32 	%fd11, %f181;
	cvt.f64.f32 	%fd12, %f182;
	cvta.to.local.u64 	%rd38, %rd33;
	st.local.u32 	[%rd38], %r1;
	st.local.f64 	[%rd38+8], %fd7;
	st.local.f64 	[%rd38+16], %fd8;
	st.local.f64 	[%rd38+24], %fd9;
	st.local.f64 	[%rd38+32], %fd10;
	st.local.f64 	[%rd38+40], %fd11;
	st.local.f64 	[%rd38+48], %fd12;
	cvta.global.u64 	%rd40, %rd39;
	{ // callseq 18, 0
	.param .b64 param0;
	st.param.b64 	[param0], %rd40;
	.param .b64 param1;
	st.param.b64 	[param1], %rd33;
	.param .b32 retval0;
	call.uni (retval0), 
	vprintf, 
	(
	param0, 
	param1
	);
	ld.param.b32 	%r66, [retval0];
	} // callseq 18
	st.shared.f32 	[%r5], %f183;
	st.shared.f32 	[%r6], %f184;
	st.shared.f32 	[%r7], %f185;
	st.shared.f32 	[%r8], %f186;
	bar.sync 	0;
	shl.b32 	%r88, %r88, 1;
	setp.le.u32 	%p17, %r88, %r9;
	@%p17 bra 	$L__BB2_13;
$L__BB2_27:
	ld.param.u64 	%rd57, [_Z7pcr_oddPfS_S_S_S_i_param_4];
	cvta.to.global.u64 	%rd8, %rd57;
	ld.shared.f32 	%f50, [%r5];
	abs.f32 	%f140, %f50;
	cvt.f64.f32 	%fd13, %f140;
	setp.gt.f64 	%p18, %fd13, 0d3F847AE147AE147B;
	ld.shared.f32 	%f51, [%r7];
	@%p18 bra 	$L__BB2_29;
	abs.f32 	%f141, %f51;
	cvt.f64.f32 	%fd14, %f141;
	setp.leu.f64 	%p19, %fd14, 0d3F847AE147AE147B;
	@%p19 bra 	$L__BB2_37;
$L__BB2_29:
	cvt.f64.f32 	%fd15, %f50;
	ld.shared.f32 	%f145, [%r6];
	cvt.f64.f32 	%fd16, %f145;
	cvt.f64.f32 	%fd17, %f51;
	ld.shared.f32 	%f146, [%r8];
	cvt.f64.f32 	%fd18, %f146;
	cvt.f64.f32 	%fd19, %f181;
	cvt.f64.f32 	%fd20, %f182;
	add.u64 	%rd45, %SP, 0;
	add.u64 	%rd9, %SPL, 0;
	st.local.u32 	[%rd9], %r1;
	st.local.f64 	[%rd9+8], %fd15;
	st.local.f64 	[%rd9+16], %fd16;
	st.local.f64 	[%rd9+24], %fd17;
	st.local.f64 	[%rd9+32], %fd18;
	st.local.f64 	[%rd9+40], %fd19;
	st.local.f64 	[%rd9+48], %fd20;
	mov.u64 	%rd46, $str$13;
	cvta.global.u64 	%rd47, %rd46;
	{ // callseq 20, 0
	.param .b64 param0;
	st.param.b64 	[param0], %rd47;
	.param .b64 param1;
	st.param.b64 	[param1], %rd45;
	.param .b32 retval0;
	call.uni (retval0), 
	vprintf, 
	(
	param0, 
	param1
	);
	ld.param.b32 	%r70, [retval0];
	} // callseq 20
	add.s32 	%r72, %r88, %r1;
	setp.ge.s32 	%p20, %r72, %r19;
	@%p20 bra 	$L__BB2_33;
	shl.b32 	%r17, %r88, 2;
	add.s32 	%r81, %r6, %r17;
	ld.shared.f32 	%f52, [%r81];
	setp.eq.f32 	%p23, %f52, 0f00000000;
	mov.f32 	%f189, 0f00000000;
	@%p23 bra 	$L__BB2_32;
	ld.shared.f32 	%f159, [%r7];
	div.rn.f32 	%f189, %f159, %f52;
$L__BB2_32:
	ld.shared.f32 	%f160, [%r8];
	add.s32 	%r82, %r8, %r17;
	ld.shared.f32 	%f161, [%r82];
	mul.f32 	%f162, %f189, %f161;
	sub.f32 	%f163, %f160, %f162;
	ld.shared.f32 	%f164, [%r6];
	add.s32 	%r83, %r5, %r17;
	ld.shared.f32 	%f165, [%r83];
	mul.f32 	%f166, %f189, %f165;
	sub.f32 	%f167, %f164, %f166;
	div.rn.f32 	%f168, %f163, %f167;
	mul.wide.u32 	%rd50, %r1, 4;
	add.s64 	%rd51, %rd8, %rd50;
	st.global.f32 	[%rd51], %f168;
	cvt.f64.f32 	%fd21, %f168;
	mul.wide.u32 	%rd52, %r88, 4;
	add.s64 	%rd53, %rd51, %rd52;
	ld.global.f32 	%f169, [%rd53];
	cvt.f64.f32 	%fd22, %f169;
	st.local.v2.u32 	[%rd9], {%r1, %r88};
	st.local.f64 	[%rd9+8], %fd21;
	st.local.f64 	[%rd9+16], %fd22;
	mov.u64 	%rd54, $str$14;
	cvta.global.u64 	%rd55, %rd54;
	{ // callseq 21, 0
	.param .b64 param0;
	st.param.b64 	[param0], %rd55;
	.param .b64 param1;
	st.param.b64 	[param1], %rd45;
	.param .b32 retval0;
	call.uni (retval0), 
	vprintf, 
	(
	param0, 
	param1
	);
	ld.param.b32 	%r84, [retval0];
	} // callseq 21
	bra.uni 	$L__BB2_38;
$L__BB2_33:
	setp.lt.u32 	%p21, %r1, %r88;
	@%p21 bra 	$L__BB2_38;
	sub.s32 	%r18, %r1, %r88;
	shl.b32 	%r73, %r18, 2;
	mov.u32 	%r74, _ZZ7pcr_oddPfS_S_S_S_iE3b_i;
	add.s32 	%r75, %r74, %r73;
	ld.shared.f32 	%f55, [%r75];
	setp.eq.f32 	%p22, %f55, 0f00000000;
	mov.f32 	%f190, 0f00000000;
	@%p22 bra 	$L__BB2_36;
	ld.shared.f32 	%f148, [%r5];
	div.rn.f32 	%f190, %f148, %f55;
$L__BB2_36:
	ld.shared.f32 	%f149, [%r8];
	mov.u32 	%r77, _ZZ7pcr_oddPfS_S_S_S_iE3d_i;
	add.s32 	%r78, %r77, %r73;
	ld.shared.f32 	%f150, [%r78];
	mul.f32 	%f151, %f190, %f150;
	sub.f32 	%f152, %f149, %f151;
	ld.shared.f32 	%f153, [%r6];
	mov.u32 	%r79, _ZZ7pcr_oddPfS_S_S_S_iE3c_i;
	add.s32 	%r80, %r79, %r73;
	ld.shared.f32 	%f154, [%r80];
	mul.f32 	%f155, %f190, %f154;
	sub.f32 	%f156, %f153, %f155;
	div.rn.f32 	%f157, %f152, %f156;
	mul.wide.u32 	%rd48, %r1, 4;
	add.s64 	%rd49, %rd8, %rd48;
	st.global.f32 	[%rd49], %f157;
	bra.uni 	$L__BB2_38;
$L__BB2_37:
	mov.u64 	%rd41, $str$15;
	cvta.global.u64 	%rd42, %rd41;
	{ // callseq 19, 0
	.param .b64 param0;
	st.param.b64 	[param0], %rd42;
	.param .b64 param1;
	st.param.b64 	[param1], 0;
	.param .b32 retval0;
	call.uni (retval0), 
	vprintf, 
	(
	param0, 
	param1
	);
	ld.param.b32 	%r68, [retval0];
	} // callseq 19
	ld.shared.f32 	%f142, [%r8];
	ld.shared.f32 	%f143, [%r6];
	div.rn.f32 	%f144, %f142, %f143;
	mul.wide.u32 	%rd43, %r1, 4;
	add.s64 	%rd44, %rd8, %rd43;
	st.global.f32 	[%rd44], %f144;
$L__BB2_38:
	ret;

}


// ===== COMPILED SASS (sm_100) =====

	.target	sm_100

	.elftype	@"ET_EXEC"


//--------------------- .note.nv.tkinfo           --------------------------
	.section	.note.nv.tkinfo,"",@"SHT_NOTE"
	.sectionflags	@"SHF_NOTE_NV_TKINFO"
	.tkinfo
        /*0018*/ 	.word	0x00000002
        /*0030*/ 	.string	""
        /*0030*/ 	.string	"ptxas"
        /*0030*/ 	.string	"Cuda compilation tools, release 13.0, V13.0.88"
        /*0030*/ 	.string	"Build cuda_13.0.r13.0/compiler.36424714_0"
        /*0030*/ 	.string	"-arch sm_100 -m 64 "



//--------------------- .note.nv.cuinfo           --------------------------
	.section	.note.nv.cuinfo,"",@"SHT_NOTE"
	.sectionflags	@"SHF_NOTE_NV_CUINFO"
        /*0018*/ 	.short	0x0002
        /*001a*/ 	.short	0x0064
        /*001c*/ 	.short	0x0082
	.zero		2


//--------------------- .nv.info                  --------------------------
	.section	.nv.info,"",@"SHT_CUDA_INFO"
	.align	4


	//----- nvinfo : EIATTR_REGCOUNT
	.align		4
        /*0000*/ 	.byte	0x04, 0x2f
        /*0002*/ 	.short	(.L_17 - .L_16)
	.align		4
.L_16:
        /*0004*/ 	.word	index@(_Z2crPfS_S_S_S_i)
        /*0008*/ 	.word	0x0000002c


	//----- nvinfo : EIATTR_FRAME_SIZE
	.align		4
.L_17:
        /*000c*/ 	.byte	0x04, 0x11
        /*000e*/ 	.short	(.L_19 - .L_18)
	.align		4
.L_18:
        /*0010*/ 	.word	index@($__internal_2_$__cuda_sm3x_div_rn_noftz_f32_slowpath)
        /*0014*/ 	.word	0x00000038


	//----- nvinfo : EIATTR_FRAME_SIZE
	.align		4
.L_19:
        /*0018*/ 	.byte	0x04, 0x11
        /*001a*/ 	.short	(.L_21 - .L_20)
	.align		4
.L_20:
        /*001c*/ 	.word	index@(_Z2crPfS_S_S_S_i)
        /*0020*/ 	.word	0x00000038


	//----- nvinfo : EIATTR_REGCOUNT
	.align		4
.L_21:
        /*0024*/ 	.byte	0x04, 0x2f
        /*0026*/ 	.short	(.L_23 - .L_22)
	.align		4
.L_22:
        /*0028*/ 	.word	index@(_Z3pcrPfS_S_S_S_i)
        /*002c*/ 	.word	0x00000025


	//----- nvinfo : EIATTR_FRAME_SIZE
	.align		4
.L_23:
        /*0030*/ 	.byte	0x04, 0x11
        /*0032*/ 	.short	(.L_25 - .L_24)
	.align		4
.L_24:
        /*0034*/ 	.word	index@($__internal_1_$__cuda_sm3x_div_rn_noftz_f32_slowpath)
        /*0038*/ 	.word	0x00000038


	//----- nvinfo : EIATTR_FRAME_SIZE
	.align		4
.L_25:
        /*003c*/ 	.byte	0x04, 0x11
        /*003e*/ 	.short	(.L_27 - .L_26)
	.align		4
.L_26:
        /*0040*/ 	.word	index@(_Z3pcrPfS_S_S_S_i)
        /*0044*/ 	.word	0x00000038


	//----- nvinfo : EIATTR_REGCOUNT
	.align		4
.L_27:
        /*0048*/ 	.byte	0x04, 0x2f
        /*004a*/ 	.short	(.L_29 - .L_28)
	.align		4
.L_28:
        /*004c*/ 	.word	index@(_Z7pcr_oddPfS_S_S_S_i)
        /*0050*/ 	.word	0x00000022


	//----- nvinfo : EIATTR_FRAME_SIZE
	.align		4
.L_29:
        /*0054*/ 	.byte	0x04, 0x11
        /*0056*/ 	.short	(.L_31 - .L_30)
	.align		4
.L_30:
        /*0058*/ 	.word	index@($__internal_0_$__cuda_sm3x_div_rn_noftz_f32_slowpath)
        /*005c*/ 	.word	0x00000038


	//----- nvinfo : EIATTR_FRAME_SIZE
	.align		4
.L_31:
        /*0060*/ 	.byte	0x04, 0x11
        /*0062*/ 	.short	(.L_33 - .L_32)
	.align		4
.L_32:
        /*0064*/ 	.word	index@(_Z7pcr_oddPfS_S_S_S_i)
        /*0068*/ 	.word	0x00000038


	//----- nvinfo : EIATTR_MIN_STACK_SIZE
	.align		4
.L_33:
        /*006c*/ 	.byte	0x04, 0x12
        /*006e*/ 	.short	(.L_35 - .L_34)
	.align		4
.L_34:
        /*0070*/ 	.word	index@(_Z7pcr_oddPfS_S_S_S_i)
        /*0074*/ 	.word	0x00000038


	//----- nvinfo : EIATTR_MIN_STACK_SIZE
	.align		4
.L_35:
        /*0078*/ 	.byte	0x04, 0x12
        /*007a*/ 	.short	(.L_37 - .L_36)
	.align		4
.L_36:
        /*007c*/ 	.word	index@(_Z3pcrPfS_S_S_S_i)
        /*0080*/ 	.word	0x00000038


	//----- nvinfo : EIATTR_MIN_STACK_SIZE
	.align		4
.L_37:
        /*0084*/ 	.byte	0x04, 0x12
        /*0086*/ 	.short	(.L_39 - .L_38)
	.align		4
.L_38:
        /*0088*/ 	.word	index@(_Z2crPfS_S_S_S_i)
        /*008c*/ 	.word	0x00000038
.L_39:


//--------------------- .nv.compat                --------------------------
	.section	.nv.compat,"",@"SHT_CUDA_COMPAT_INFO"
	.align	4
        /*0000*/ 	.byte	0x02, 0x09, 0x00, 0x00, 0x02, 0x02, 0x01, 0x00, 0x02, 0x05, 0x05, 0x00, 0x03, 0x07, 0x01, 0x01
        /*0010*/ 	.byte	0x02, 0x03, 0x00, 0x00, 0x02, 0x06, 0x01, 0x00, 0x04, 0x0b, 0x08, 0x00, 0x01, 0x00, 0x00, 0x00
        /*0020*/ 	.byte	0x00, 0x00, 0x00, 0x00


//--------------------- .nv.info._Z7pcr_oddPfS_S_S_S_i --------------------------
	.section	.nv.info._Z7pcr_oddPfS_S_S_S_i,"",@"SHT_CUDA_INFO"
	.sectionflags	@""
	.align	4


	//----- nvinfo : EIATTR_CUDA_API_VERSION
	.align		4
        /*0000*/ 	.byte	0x04, 0x37
        /*0002*/ 	.short	(.L_41 - .L_40)
.L_40:
        /*0004*/ 	.word	0x00000082


	//----- nvinfo : EIATTR_KPARAM_INFO
	.align		4
.L_41:
        /*0008*/ 	.byte	0x04, 0x17
        /*000a*/ 	.short	(.L_43 - .L_42)
.L_42:
        /*000c*/ 	.word	0x00000000
        /*0010*/ 	.short	0x0005
        /*0012*/ 	.short	0x0028
        /*0014*/ 	.byte	0x00, 0xf0, 0x11, 0x00


	//----- nvinfo : EIATTR_KPARAM_INFO
	.align		4
.L_43:
        /*0018*/ 	.byte	0x04, 0x17
        /*001a*/ 	.short	(.L_45 - .L_44)
.L_44:
        /*001c*/ 	.word	0x00000000
        /*0020*/ 	.short	0x0004
        /*0022*/ 	.short	0x0020
        /*0024*/ 	.byte	0x00, 0xf5, 0x21, 0x00


	//----- nvinfo : EIATTR_KPARAM_INFO
	.align		4
.L_45:
        /*0028*/ 	.byte	0x04, 0x17
        /*002a*/ 	.short	(.L_47 - .L_46)
.L_46:
        /*002c*/ 	.word	0x00000000
        /*0030*/ 	.short	0x0003
        /*0032*/ 	.short	0x0018
        /*0034*/ 	.byte	0x00, 0xf5, 0x21, 0x00


	//----- nvinfo : EIATTR_KPARAM_INFO
	.align		4
.L_47:
        /*0038*/ 	.byte	0x04, 0x17
        /*003a*/ 	.short	(.L_49 - .L_48)
.L_48:
        /*003c*/ 	.word	0x00000000
        /*0040*/ 	.short	0x0002
        /*0042*/ 	.short	0x0010
        /*0044*/ 	.byte	0x00, 0xf5, 0x21, 0x00


	//----- nvinfo : EIATTR_KPARAM_INFO
	.align		4
.L_49:
        /*0048*/ 	.byte	0x04, 0x17
        /*004a*/ 	.short	(.L_51 - .L_50)
.L_50:
        /*004c*/ 	.word	0x00000000
        /*0050*/ 	.short	0x0001
        /*0052*/ 	.short	0x0008
        /*0054*/ 	.byte	0x00, 0xf5, 0x21, 0x00


	//----- nvinfo : EIATTR_KPARAM_INFO
	.align		4
.L_51:
        /*0058*/ 	.byte	0x04, 0x17
        /*005a*/ 	.short	(.L_53 - .L_52)
.L_52:
        /*005c*/ 	.word	0x00000000
        /*0060*/ 	.short	0x0000
        /*0062*/ 	.short	0x0000
        /*0064*/ 	.byte	0x00, 0xf5, 0x21, 0x00


	//----- nvinfo : EIATTR_SPARSE_MMA_MASK
	.align		4
.L_53:
        /*0068*/ 	.byte	0x03, 0x50
        /*006a*/ 	.short	0x0000


	//----- nvinfo : EIATTR_MAXREG_COUNT
	.align		4
        /*006c*/ 	.byte	0x03, 0x1b
        /*006e*/ 	.short	0x00ff


	//----- nvinfo : EIATTR_NUM_BARRIERS
	.align		4
        /*0070*/ 	.byte	0x02, 0x4c
        /*0072*/ 	.byte	0x01
	.zero		1


	//----- nvinfo : EIATTR_EXTERNS
	.align		4
        /*0074*/ 	.byte	0x04, 0x0f
        /*0076*/ 	.short	(.L_55 - .L_54)


	//   ....[0]....
	.align		4
.L_54:
        /*0078*/ 	.word	index@(vprintf)


	//----- nvinfo : EIATTR_MERCURY_ISA_VERSION
	.align		4
.L_55:
        /*007c*/ 	.byte	0x03, 0x5f
        /*007e*/ 	.short	0x0101


	//----- nvinfo : EIATTR_VRC_CTA_INIT_COUNT
	.align		4
        /*0080*/ 	.byte	0x02, 0x4a
	.zero		1
	.zero		1


	//----- nvinfo : EIATTR_SYSCALL_OFFSETS
	.align		4
        /*0084*/ 	.byte	0x04, 0x46
        /*0086*/ 	.short	(.L_57 - .L_56)


	//   ....[0]....
.L_56:
        /*0088*/ 	.word	0x00000a90


	//   ....[1]....
        /*008c*/ 	.word	0x00001720


	//   ....[2]....
        /*0090*/ 	.word	0x000019c0


	//   ....[3]....
        /*0094*/ 	.word	0x00001df0


	//   ....[4]....
        /*0098*/ 	.word	0x00002250


	//----- nvinfo : EIATTR_EXIT_INSTR_OFFSETS
	.align		4
.L_57:
        /*009c*/ 	.byte	0x04, 0x1c
        /*009e*/ 	.short	(.L_59 - .L_58)


	//   ....[0]....
.L_58:
        /*00a0*/ 	.word	0x00001e00


	//   ....[1]....
        /*00a4*/ 	.word	0x00001e20


	//   ....[2]....
        /*00a8*/ 	.word	0x000021d0


	//   ....[3]....
        /*00ac*/ 	.word	0x00002380


	//----- nvinfo : EIATTR_CRS_STACK_SIZE
	.align		4
.L_59:
        /*00b0*/ 	.byte	0x04, 0x1e
        /*00b2*/ 	.short	(.L_61 - .L_60)
.L_60:
        /*00b4*/ 	.word	0x00000000


	//----- nvinfo : EIATTR_CBANK_PARAM_SIZE
	.align		4
.L_61:
        /*00b8*/ 	.byte	0x03, 0x19
        /*00ba*/ 	.short	0x002c


	//----- nvinfo : EIATTR_PARAM_CBANK
	.align		4
        /*00bc*/ 	.byte	0x04, 0x0a
        /*00be*/ 	.short	(.L_63 - .L_62)
	.align		4
.L_62:
        /*00c0*/ 	.word	index@(.nv.constant0._Z7pcr_oddPfS_S_S_S_i)
        /*00c4*/ 	.short	0x0380
        /*00c6*/ 	.short	0x002c


	//----- nvinfo : EIATTR_SW_WAR
	.align		4
.L_63:
        /*00c8*/ 	.byte	0x04, 0x36
        /*00ca*/ 	.short	(.L_65 - .L_64)
.L_64:
        /*00cc*/ 	.word	0x00000008
.L_65:


//--------------------- .nv.info._Z3pcrPfS_S_S_S_i --------------------------
	.section	.nv.info._Z3pcrPfS_S_S_S_i,"",@"SHT_CUDA_INFO"
	.sectionflags	@""
	.align	4


	//----- nvinfo : EIATTR_CUDA_API_VERSION
	.align		4
        /*0000*/ 	.byte	0x04, 0x37
        /*0002*/ 	.short	(.L_67 - .L_66)
.L_66:
        /*0004*/ 	.word	0x00000082


	//----- nvinfo : EIATTR_KPARAM_INFO
	.align		4
.L_67:
        /*0008*/ 	.byte	0x04, 0x17
        /*000a*/ 	.short	(.L_69 - .L_68)
.L_68:
        /*000c*/ 	.word	0x00000000
        /*0010*/ 	.short	0x0005
        /*0012*/ 	.short	0x0028
        /*0014*/ 	.byte	0x00, 0xf0, 0x11, 0x00


	//----- nvinfo : EIATTR_KPARAM_INFO
	.align		4
.L_69:
        /*0018*/ 	.byte	0x04, 0x17
        /*001a*/ 	.short	(.L_71 - .L_70)
.L_70:
        /*001c*/ 	.word	0x00000000
        /*0020*/ 	.short	0x0004
        /*0022*/ 	.short	0x0020
        /*0024*/ 	.byte	0x00, 0xf5, 0x21, 0x00


	//----- nvinfo : EIATTR_KPARAM_INFO
	.align		4
.L_71:
        /*0028*/ 	.byte	0x04, 0x17
        /*002a*/ 	.short	(.L_73 - .L_72)
.L_72:
        /*002c*/ 	.word	0x00000000
        /*0030*/ 	.short	0x0003
        /*0032*/ 	.short	0x0018
        /*0034*/ 	.byte	0x00, 0xf5, 0x21, 0x00


	//----- nvinfo : EIATTR_KPARAM_INFO
	.align		4
.L_73:
        /*0038*/ 	.byte	0x04, 0x17
        /*003a*/ 	.short	(.L_75 - .L_74)
.L_74:
        /*003c*/ 	.word	0x00000000
        /*0040*/ 	.short	0x0002
        /*0042*/ 	.short	0x0010
        /*0044*/ 	.byte	0x00, 0xf5, 0x21, 0x00


	//----- nvinfo : EIATTR_KPARAM_INFO
	.align		4
.L_75:
        /*0048*/ 	.byte	0x04, 0x17
        /*004a*/ 	.short	(.L_77 - .L_76)
.L_76:
        /*004c*/ 	.word	0x00000000
        /*0050*/ 	.short	0x0001
        /*0052*/ 	.short	0x0008
        /*0054*/ 	.byte	0x00, 0xf5, 0x21, 0x00


	//----- nvinfo : EIATTR_KPARAM_INFO
	.align		4
.L_77:
        /*0058*/ 	.byte	0x04, 0x17
        /*005a*/ 	.short	(.L_79 - .L_78)
.L_78:
        /*005c*/ 	.word	0x00000000
        /*0060*/ 	.short	0x0000
        /*0062*/ 	.short	0x0000
        /*0064*/ 	.byte	0x00, 0xf5, 0x21, 0x00


	//----- nvinfo : EIATTR_SPARSE_MMA_MASK
	.align		4
.L_79:
        /*0068*/ 	.byte	0x03, 0x50
        /*006a*/ 	.short	0x0000


	//----- nvinfo : EIATTR_MAXREG_COUNT
	.align		4
        /*006c*/ 	.byte	0x03, 0x1b
        /*006e*/ 	.short	0x00ff


	//----- nvinfo : EIATTR_NUM_BARRIERS
	.align		4
        /*0070*/ 	.byte	0x02, 0x4c
        /*0072*/ 	.byte	0x01
	.zero		1


	//----- nvinfo : EIATTR_EXTERNS
	.align		4
        /*0074*/ 	.byte	0x04, 0x0f
        /*0076*/ 	.short	(.L_81 - .L_80)


	//   ....[0]....
	.align		4
.L_80:
        /*0078*/ 	.word	index@(vprintf)


	//----- nvinfo : EIATTR_MERCURY_ISA_VERSION
	.align		4
.L_81:
        /*007c*/ 	.byte	0x03, 0x5f
        /*007e*/ 	.short	0x0101


	//----- nvinfo : EIATTR_VRC_CTA_INIT_COUNT
	.align		4
        /*0080*/ 	.byte	0x02, 0x4a
	.zero		1
	.zero		1


	//----- nvinfo : EIATTR_SYSCALL_OFFSETS
	.align		4
        /*0084*/ 	.byte	0x04, 0x46
        /*0086*/ 	.short	(.L_83 - .L_82)


	//   ....[0]....
.L_82:
        /*0088*/ 	.word	0x00000a70


	//   ....[1]....
        /*008c*/ 	.word	0x00001420


	//----- nvinfo : EIATTR_EXIT_INSTR_OFFSETS
	.align		4
.L_83:
        /*0090*/ 	.byte	0x04, 0x1c
        /*0092*/ 	.short	(.L_85 - .L_84)


	//   ....[0]....
.L_84:
        /*0094*/ 	.word	0x000015e0


	//----- nvinfo : EIATTR_CRS_STACK_SIZE
	.align		4
.L_85:
        /*0098*/ 	.byte	0x04, 0x1e
        /*009a*/ 	.short	(.L_87 - .L_86)
.L_86:
        /*009c*/ 	.word	0x00000000


	//----- nvinfo : EIATTR_CBANK_PARAM_SIZE
	.align		4
.L_87:
        /*00a0*/ 	.byte	0x03, 0x19
        /*00a2*/ 	.short	0x002c


	//----- nvinfo : EIATTR_PARAM_CBANK
	.align		4
        /*00a4*/ 	.byte	0x04, 0x0a
        /*00a6*/ 	.short	(.L_89 - .L_88)
	.align		4
.L_88:
        /*00a8*/ 	.word	index@(.nv.constant0._Z3pcrPfS_S_S_S_i)
        /*00ac*/ 	.short	0x0380
        /*00ae*/ 	.short	0x002c


	//----- nvinfo : EIATTR_SW_WAR
	.align		4
.L_89:
        /*00b0*/ 	.byte	0x04, 0x36
        /*00b2*/ 	.short	(.L_91 - .L_90)
.L_90:
        /*00b4*/ 	.word	0x00000008
.L_91:


//--------------------- .nv.info._Z2crPfS_S_S_S_i --------------------------
	.section	.nv.info._Z2crPfS_S_S_S_i,"",@"SHT_CUDA_INFO"
	.sectionflags	@""
	.align	4


	//----- nvinfo : EIATTR_CUDA_API_VERSION
	.align		4
        /*0000*/ 	.byte	0x04, 0x37
        /*0002*/ 	.short	(.L_93 - .L_92)
.L_92:
        /*0004*/ 	.word	0x00000082


	//----- nvinfo : EIATTR_KPARAM_INFO
	.align		4
.L_93:
        /*0008*/ 	.byte	0x04, 0x17
        /*000a*/ 	.short	(.L_95 - .L_94)
.L_94:
        /*000c*/ 	.word	0x00000000
        /*0010*/ 	.short	0x0005
        /*0012*/ 	.short	0x0028
        /*0014*/ 	.byte	0x00, 0xf0, 0x11, 0x00


	//----- nvinfo : EIATTR_KPARAM_INFO
	.align		4
.L_95:
        /*0018*/ 	.byte	0x04, 0x17
        /*001a*/ 	.short	(.L_97 - .L_96)
.L_96:
        /*001c*/ 	.word	0x00000000
        /*0020*/ 	.short	0x0004
        /*0022*/ 	.short	0x0020
        /*0024*/ 	.byte	0x00, 0xf5, 0x21, 0x00


	//----- nvinfo : EIATTR_KPARAM_INFO
	.align		4
.L_97:
        /*0028*/ 	.byte	0x04, 0x17
        /*002a*/ 	.short	(.L_99 - .L_98)
.L_98:
        /*002c*/ 	.word	0x00000000
        /*0030*/ 	.short	0x0003
        /*0032*/ 	.short	0x0018
        /*0034*/ 	.byte	0x00, 0xf5, 0x21, 0x00


	//----- nvinfo : EIATTR_KPARAM_INFO
	.align		4
.L_99:
        /*0038*/ 	.byte	0x04, 0x17
        /*003a*/ 	.short	(.L_101 - .L_100)
.L_100:
        /*003c*/ 	.word	0x00000000
        /*0040*/ 	.short	0x0002
        /*0042*/ 	.short	0x0010
        /*0044*/ 	.byte	0x00, 0xf5, 0x21, 0x00


	//----- nvinfo : EIATTR_KPARAM_INFO
	.align		4
.L_101:
        /*0048*/ 	.byte	0x04, 0x17
        /*004a*/ 	.short	(.L_103 - .L_102)
.L_102:
        /*004c*/ 	.word	0x00000000
        /*0050*/ 	.short	0x0001
        /*0052*/ 	.short	0x0008
        /*0054*/ 	.byte	0x00, 0xf5, 0x21, 0x00


	//----- nvinfo : EIATTR_KPARAM_INFO
	.align		4
.L_103:
        /*0058*/ 	.byte	0x04, 0x17
        /*005a*/ 	.short	(.L_105 - .L_104)
.L_104:
        /*005c*/ 	.word	0x00000000
        /*0060*/ 	.short	0x0000
        /*0062*/ 	.short	0x0000
        /*0064*/ 	.byte	0x00, 0xf5, 0x21, 0x00


	//----- nvinfo : EIATTR_SPARSE_MMA_MASK
	.align		4
.L_105:
        /*0068*/ 	.byte	0x03, 0x50
        /*006a*/ 	.short	0x0000


	//----- nvinfo : EIATTR_MAXREG_COUNT
	.align		4
        /*006c*/ 	.byte	0x03, 0x1b
        /*006e*/ 	.short	0x00ff


	//----- nvinfo : EIATTR_NUM_BARRIERS
	.align		4
        /*0070*/ 	.byte	0x02, 0x4c
        /*0072*/ 	.byte	0x01
	.zero		1


	//----- nvinfo : EIATTR_EXTERNS
	.align		4
        /*0074*/ 	.byte	0x04, 0x0f
        /*0076*/ 	.short	(.L_107 - .L_106)


	//   ....[0]....
	.align		4
.L_106:
        /*0078*/ 	.word	index@(vprintf)


	//----- nvinfo : EIATTR_MERCURY_ISA_VERSION
	.align		4
.L_107:
        /*007c*/ 	.byte	0x03, 0x5f
        /*007e*/ 	.short	0x0101


	//----- nvinfo : EIATTR_VRC_CTA_INIT_COUNT
	.align		4
        /*0080*/ 	.byte	0x02, 0x4a
	.zero		1
	.zero		1


	//----- nvinfo : EIATTR_SYSCALL_OFFSETS
	.align		4
        /*0084*/ 	.byte	0x04, 0x46
        /*0086*/ 	.short	(.L_109 - .L_108)


	//   ....[0]....
.L_108:
        /*0088*/ 	.word	0x00000790


	//   ....[1]....
        /*008c*/ 	.word	0x00000e60


	//   ....[2]....
        /*0090*/ 	.word	0x000014b0


	//   ....[3]....
        /*0094*/ 	.word	0x00001b00


	//   ....[4]....
        /*0098*/ 	.word	0x00002150


	//   ....[5]....
        /*009c*/ 	.word	0x00002500


	//   ....[6]....
        /*00a0*/ 	.word	0x00002820


	//   ....[7]....
        /*00a4*/ 	.word	0x00002d40


	//   ....[8]....
        /*00a8*/ 	.word	0x00002e80


	//   ....[9]....
        /*00ac*/ 	.word	0x000033d0


	//   ....[10]....
        /*00b0*/ 	.word	0x00003480


	//   ....[11]....
        /*00b4*/ 	.word	0x000037d0


	//   ....[12]....
        /*00b8*/ 	.word	0x00003b90


	//   ....[13]....
        /*00bc*/ 	.word	0x00003ed0


	//   ....[14]....
        /*00c0*/ 	.word	0x00004020


	//----- nvinfo : EIATTR_EXIT_INSTR_OFFSETS
	.align		4
.L_109:
        /*00c4*/ 	.byte	0x04, 0x1c
        /*00c6*/ 	.short	(.L_111 - .L_110)


	//   ....[0]....
.L_110:
        /*00c8*/ 	.word	0x00004040


	//   ....[1]....
        /*00cc*/ 	.word	0x000041a0


	//   ....[2]....
        /*00d0*/ 	.word	0x00004340


	//----- nvinfo : EIATTR_CRS_STACK_SIZE
	.align		4
.L_111:
        /*00d4*/ 	.byte	0x04, 0x1e
        /*00d6*/ 	.short	(.L_113 - .L_112)
.L_112:
        /*00d8*/ 	.word	0x00000000


	//----- nvinfo : EIATTR_CBANK_PARAM_SIZE
	.align		4
.L_113:
        /*00dc*/ 	.byte	0x03, 0x19
        /*00de*/ 	.short	0x002c


	//----- nvinfo : EIATTR_PARAM_CBANK
	.align		4
        /*00e0*/ 	.byte	0x04, 0x0a
        /*00e2*/ 	.short	(.L_115 - .L_114)
	.align		4
.L_114:
        /*00e4*/ 	.word	index@(.nv.constant0._Z2crPfS_S_S_S_i)
        /*00e8*/ 	.short	0x0380
        /*00ea*/ 	.short	0x002c


	//----- nvinfo : EIATTR_SW_WAR
	.align		4
.L_115:
        /*00ec*/ 	.byte	0x04, 0x36
        /*00ee*/ 	.short	(.L_117 - .L_116)
.L_116:
        /*00f0*/ 	.word	0x00000008
.L_117:


//--------------------- .nv.callgraph             --------------------------
	.section	.nv.callgraph,"",@"SHT_CUDA_CALLGRAPH"
	.align	4
	.sectionentsize	8
	.align		4
        /*0000*/ 	.word	0x00000000
	.align		4
        /*0004*/ 	.word	0xffffffff
	.align		4
        /*0008*/ 	.word	index@(_Z7pcr_oddPfS_S_S_S_i)
	.align		4
        /*000c*/ 	.word	index@(vprintf)
	.align		4
        /*0010*/ 	.word	index@(_Z3pcrPfS_S_S_S_i)
	.align		4
        /*0014*/ 	.word	index@(vprintf)
	.align		4
        /*0018*/ 	.word	index@(_Z2crPfS_S_S_S_i)
	.align		4
        /*001c*/ 	.word	index@(vprintf)
	.align		4
        /*0020*/ 	.word	0x00000000
	.align		4
        /*0024*/ 	.word	0xfffffffe
	.align		4
        /*0028*/ 	.word	0x00000000
	.align		4
        /*002c*/ 	.word	0xfffffffd
	.align		4
        /*0030*/ 	.word	0x00000000
	.align		4
        /*0034*/ 	.word	0xfffffffc


//--------------------- .nv.constant4             --------------------------
	.section	.nv.constant4,"a",@progbits
	.align	8
	.align		8
.nv.constant4:
        /*0000*/ 	.dword	vprintf
	.align		8
        /*0008*/ 	.dword	$str
	.align		8
        /*0010*/ 	.dword	$str$1
	.align		8
        /*0018*/ 	.dword	$str$2
	.align		8
        /*0020*/ 	.dword	$str$3
	.align		8
        /*0028*/ 	.dword	$str$4
	.align		8
        /*0030*/ 	.dword	$str$5
	.align		8
        /*0038*/ 	.dword	$str$6
	.align		8
        /*0040*/ 	.dword	$str$7
	.align		8
        /*0048*/ 	.dword	$str$8
	.align		8
        /*0050*/ 	.dword	$str$9
	.align		8
        /*0058*/ 	.dword	$str$10
	.align		8
        /*0060*/ 	.dword	$str$11
	.align		8
        /*0068*/ 	.dword	$str$12
	.align		8
        /*0070*/ 	.dword	$str$13
	.align		8
        /*0078*/ 	.dword	$str$14
	.align		8
        /*0080*/ 	.dword	$str$15


//--------------------- .text._Z7pcr_oddPfS_S_S_S_i --------------------------
	.section	.text._Z7pcr_oddPfS_S_S_S_i,"ax",@progbits
	.align	128
        .global         _Z7pcr_oddPfS_S_S_S_i
        .type           _Z7pcr_oddPfS_S_S_S_i,@function
        .size           _Z7pcr_oddPfS_S_S_S_i,(.L_x_197 - _Z7pcr_oddPfS_S_S_S_i)
        .other          _Z7pcr_oddPfS_S_S_S_i,@"STO_CUDA_ENTRY STV_DEFAULT"
_Z7pcr_oddPfS_S_S_S_i:
.text._Z7pcr_oddPfS_S_S_S_i:
[----:B------:R-:W0:Y:S01]  /*0000*/  LDC R1, c[0x0][0x37c] ;  /* 0x0000df00ff017b82 */ /* 0x000e220000000800 */
[----:B------:R-:W1:Y:S01]  /*0010*/  S2R R16, SR_TID.X ;  /* 0x0000000000107919 */ /* 0x000e620000002100 */
[----:B------:R-:W2:Y:S06]  /*0020*/  LDCU UR4, c[0x0][0x2f8] ;  /* 0x00005f00ff0477ac */ /* 0x000eac0008000800 */
[----:B------:R-:W3:Y:S01]  /*0030*/  LDC.64 R20, c[0x0][0x380] ;  /* 0x0000e000ff147b82 */ /* 0x000ee20000000a00 */
[----:B0-----:R-:W-:Y:S01]  /*0040*/  IADD3 R1, PT, PT, R1, -0x38, RZ ;  /* 0xffffffc801017810 */ /* 0x001fe20007ffe0ff */
[----:B------:R-:W-:Y:S01]  /*0050*/  BSSY.RECONVERGENT B2, `(.L_x_0) ;  /* 0x000001b000027945 */ /* 0x000fe20003800200 */
[----:B------:R-:W0:Y:S01]  /*0060*/  LDCU UR5, c[0x0][0x2fc] ;  /* 0x00005f80ff0577ac */ /* 0x000e220008000800 */
[----:B------:R-:W-:Y:S01]  /*0070*/  IMAD.MOV.U32 R30, RZ, RZ, RZ ;  /* 0x000000ffff1e7224 */ /* 0x000fe200078e00ff */
[----:B------:R-:W4:Y:S01]  /*0080*/  LDCU.64 UR36, c[0x0][0x358] ;  /* 0x00006b00ff2477ac */ /* 0x000f220008000a00 */
[----:B--2---:R-:W-:-:S04]  /*0090*/  IADD3 R18, P1, PT, R1, UR4, RZ ;  /* 0x0000000401127c10 */ /* 0x004fc8000ff3e0ff */
[----:B0-----:R-:W-:Y:S02]  /*00a0*/  IADD3.X R2, PT, PT, RZ, UR5, RZ, P1, !PT ;  /* 0x00000005ff027c10 */ /* 0x001fe40008ffe4ff */
[C---:B-1----:R-:W-:Y:S01]  /*00b0*/  ISETP.NE.AND P0, PT, R16.reuse, RZ, PT ;  /* 0x000000ff1000720c */ /* 0x042fe20003f05270 */
[----:B---3--:R-:W-:-:S12]  /*00c0*/  IMAD.WIDE.U32 R20, R16, 0x4, R20 ;  /* 0x0000000410147825 */ /* 0x008fd800078e0014 */
[----:B----4-:R-:W-:Y:S05]  /*00d0*/  @!P0 BRA `(.L_x_1) ;  /* 0x0000000000488947 */ /* 0x010fea0003800000 */
[----:B------:R-:W0:Y:S01]  /*00e0*/  LDC.64 R4, c[0x0][0x388] ;  /* 0x0000e200ff047b82 */ /* 0x000e220000000a00 */
[----:B------:R-:W-:Y:S01]  /*00f0*/  VIADD R3, R16, 0xffffffff ;  /* 0xffffffff10037836 */ /* 0x000fe20000000000 */
[----:B------:R-:W2:Y:S03]  /*0100*/  LDG.E R0, desc[UR36][R20.64] ;  /* 0x0000002414007981 */ /* 0x000ea6000c1e1900 */
[----:B0-----:R-:W-:-:S05]  /*0110*/  IMAD.WIDE.U32 R4, R3, 0x4, R4 ;  /* 0x0000000403047825 */ /* 0x001fca00078e0004 */
[----:B------:R-:W3:Y:S01]  /*0120*/  LDG.E R3, desc[UR36][R4.64] ;  /* 0x0000002404037981 */ /* 0x000ee2000c1e1900 */
[----:B------:R-:W-:Y:S01]  /*0130*/  BSSY.RECONVERGENT B3, `(.L_x_1) ;  /* 0x000000c000037945 */ /* 0x000fe20003800200 */
[----:B---3--:R-:W0:Y:S08]  /*0140*/  MUFU.RCP R6, R3 ;  /* 0x0000000300067308 */ /* 0x008e300000001000 */
[----:B--2---:R-:W1:Y:S01]  /*0150*/  FCHK P0, R0, R3 ;  /* 0x0000000300007302 */ /* 0x004e620000000000 */
[----:B0-----:R-:W-:-:S04]  /*0160*/  FFMA R7, -R3, R6, 1 ;  /* 0x3f80000003077423 */ /* 0x001fc80000000106 */
[----:B------:R-:W-:-:S04]  /*0170*/  FFMA R7, R6, R7, R6 ;  /* 0x0000000706077223 */ /* 0x000fc80000000006 */
[----:B------:R-:W-:-:S04]  /*0180*/  FFMA R6, R0, R7, RZ ;  /* 0x0000000700067223 */ /* 0x000fc800000000ff */
[----:B------:R-:W-:-:S04]  /*0190*/  FFMA R8, -R3, R6, R0 ;  /* 0x0000000603087223 */ /* 0x000fc80000000100 */
[----:B------:R-:W-:Y:S01]  /*01a0*/  FFMA R30, R7, R8, R6 ;  /* 0x00000008071e7223 */ /* 0x000fe20000000006 */
[----:B-1----:R-:W-:Y:S06]  /*01b0*/  @!P0 BRA `(.L_x_2) ;  /* 0x00000000000c8947 */ /* 0x002fec0003800000 */
[----:B------:R-:W-:-:S07]  /*01c0*/  MOV R8, 0x1e0 ;  /* 0x000001e000087802 */ /* 0x000fce0000000f00 */
[----:B------:R-:W-:Y:S05]  /*01d0*/  CALL.REL.NOINC `($__internal_0_$__cuda_sm3x_div_rn_noftz_f32_slowpath) ;  /* 0x00000020006c7944 */ /* 0x000fea0003c00000 */
[----:B------:R-:W-:-:S07]  /*01e0*/  MOV R30, R3 ;  /* 0x00000003001e7202 */ /* 0x000fce0000000f00 */
.L_x_2:
[----:B------:R-:W-:Y:S05]  /*01f0*/  BSYNC.RECONVERGENT B3 ;  /* 0x0000000000037941 */ /* 0x000fea0003800200 */
.L_x_1:
[----:B------:R-:W-:Y:S05]  /*0200*/  BSYNC.RECONVERGENT B2 ;  /* 0x0000000000027941 */ /* 0x000fea0003800200 */
.L_x_0:
[----:B------:R-:W0:Y:S01]  /*0210*/  LDCU UR38, c[0x0][0x3a8] ;  /* 0x00007500ff2677ac */ /* 0x000e220008000800 */
[----:B------:R-:W-:-:S05]  /*0220*/  UMOV UR4, 0x2 ;  /* 0x0000000200047882 */ /* 0x000fca0000000000 */
.L_x_3:
[----:B0-----:R-:W-:Y:S02]  /*0230*/  UISETP.GE.AND UP0, UPT, UR4, UR38, UPT ;  /* 0x000000260400728c */ /* 0x001fe4000bf06270 */
[----:B------:R-:W-:Y:S01]  /*0240*/  UMOV UR39, UR4 ;  /* 0x0000000400277c82 */ /* 0x000fe20008000000 */
[----:B------:R-:W-:-:S06]  /*0250*/  USHF.L.U32 UR4, UR4, 0x1, URZ ;  /* 0x0000000104047899 */ /* 0x000fcc00080006ff */
[----:B------:R-:W-:Y:S06]  /*0260*/  BRA.U !UP0, `(.L_x_3) ;  /* 0xfffffffd08f07547 */ /* 0x000fec000b83ffff */
[----:B------:R-:W0:Y:S01]  /*0270*/  LDC.64 R14, c[0x0][0x390] ;  /* 0x0000e400ff0e7b82 */ /* 0x000e220000000a00 */
[----:B------:R-:W-:Y:S01]  /*0280*/  UIADD3 UR38, UPT, UPT, UR38, -0x1, URZ ;  /* 0xffffffff26267890 */ /* 0x000fe2000fffe0ff */
[----:B------:R-:W-:Y:S01]  /*0290*/  BSSY.RECONVERGENT B2, `(.L_x_4) ;  /* 0x0000016000027945 */ /* 0x000fe20003800200 */
[----:B------:R-:W-:-:S04]  /*02a0*/  IMAD.MOV.U32 R29, RZ, RZ, RZ ;  /* 0x000000ffff1d7224 */ /* 0x000fc800078e00ff */
[C---:B------:R-:W-:Y:S01]  /*02b0*/  ISETP.GE.AND P0, PT, R16.reuse, UR38, PT ;  /* 0x0000002610007c0c */ /* 0x040fe2000bf06270 */
[----:B------:R-:W1:Y:S01]  /*02c0*/  LDC.64 R4, c[0x0][0x388] ;  /* 0x0000e200ff047b82 */ /* 0x000e620000000a00 */
[----:B0-----:R-:W-:-:S04]  /*02d0*/  IMAD.WIDE.U32 R14, R16, 0x4, R14 ;  /* 0x00000004100e7825 */ /* 0x001fc800078e000e */
[----:B-1----:R-:W-:-:S07]  /*02e0*/  IMAD.WIDE.U32 R4, R16, 0x4, R4 ;  /* 0x0000000410047825 */ /* 0x002fce00078e0004 */
[----:B------:R-:W-:Y:S05]  /*02f0*/  @P0 BRA `(.L_x_5) ;  /* 0x00000000003c0947 */ /* 0x000fea0003800000 */
[----:B------:R-:W2:Y:S04]  /*0300*/  LDG.E R3, desc[UR36][R4.64+0x4] ;  /* 0x0000042404037981 */ /* 0x000ea8000c1e1900 */
[----:B------:R-:W3:Y:S01]  /*0310*/  LDG.E R0, desc[UR36][R14.64] ;  /* 0x000000240e007981 */ /* 0x000ee2000c1e1900 */
[----:B------:R-:W-:Y:S01]  /*0320*/  BSSY.RECONVERGENT B3, `(.L_x_5) ;  /* 0x000000c000037945 */ /* 0x000fe20003800200 */
[----:B--2---:R-:W0:Y:S08]  /*0330*/  MUFU.RCP R6, R3 ;  /* 0x0000000300067308 */ /* 0x004e300000001000 */
[----:B---3--:R-:W1:Y:S01]  /*0340*/  FCHK P0, R0, R3 ;  /* 0x0000000300007302 */ /* 0x008e620000000000 */
        /* <DEDUP_REMOVED lines=9> */
.L_x_6:
[----:B------:R-:W-:Y:S05]  /*03e0*/  BSYNC.RECONVERGENT B3 ;  /* 0x0000000000037941 */ /* 0x000fea0003800200 */
.L_x_5:
[----:B------:R-:W-:Y:S05]  /*03f0*/  BSYNC.RECONVERGENT B2 ;  /* 0x0000000000027941 */ /* 0x000fea0003800200 */
.L_x_4:
[----:B------:R-:W-:-:S13]  /*0400*/  ISETP.NE.AND P0, PT, R16, RZ, PT ;  /* 0x000000ff1000720c */ /* 0x000fda0003f05270 */
[----:B------:R-:W0:Y:S08]  /*0410*/  @!P0 LDC.64 R8, c[0x0][0x398] ;  /* 0x0000e600ff088b82 */ /* 0x000e300000000a00 */
[----:B------:R-:W1:Y:S08]  /*0420*/  @!P0 LDC.64 R10, c[0x0][0x388] ;  /* 0x0000e200ff0a8b82 */ /* 0x000e700000000a00 */
[----:B------:R-:W2:Y:S08]  /*0430*/  @!P0 LDC.64 R12, c[0x0][0x380] ;  /* 0x0000e000ff0c8b82 */ /* 0x000eb00000000a00 */
[----:B------:R-:W3:Y:S01]  /*0440*/  @!P0 LDC.64 R6, c[0x0][0x390] ;  /* 0x0000e400ff068b82 */ /* 0x000ee20000000a00 */
[----:B0-----:R-:W4:Y:S04]  /*0450*/  @!P0 LDG.E R0, desc[UR36][R8.64] ;  /* 0x0000002408008981 */ /* 0x001f28000c1e1900 */
[----:B------:R-:W4:Y:S04]  /*0460*/  @!P0 LDG.E R3, desc[UR36][R8.64+0x4] ;  /* 0x0000042408038981 */ /* 0x000f28000c1e1900 */
[----:B-1----:R-:W5:Y:S04]  /*0470*/  @!P0 LDG.E R10, desc[UR36][R10.64] ;  /* 0x000000240a0a8981 */ /* 0x002f68000c1e1900 */
[----:B--2---:R-:W5:Y:S04]  /*0480*/  @!P0 LDG.E R12, desc[UR36][R12.64+0x4] ;  /* 0x000004240c0c8981 */ /* 0x004f68000c1e1900 */
[----:B---3--:R-:W2:Y:S01]  /*0490*/  @!P0 LDG.E R6, desc[UR36][R6.64+0x4] ;  /* 0x0000042406068981 */ /* 0x008ea2000c1e1900 */
[----:B------:R-:W0:Y:S01]  /*04a0*/  S2UR UR7, SR_CgaCtaId ;  /* 0x00000000000779c3 */ /* 0x000e220000008800 */
[----:B------:R-:W-:-:S02]  /*04b0*/  UMOV UR4, 0x400 ;  /* 0x0000040000047882 */ /* 0x000fc40000000000 */
[----:B------:R-:W-:Y:S02]  /*04c0*/  UIADD3 UR5, UPT, UPT, UR4, 0x100, URZ ;  /* 0x0000010004057890 */ /* 0x000fe4000fffe0ff */
[----:B------:R-:W-:Y:S01]  /*04d0*/  UIADD3 UR6, UPT, UPT, UR4, 0x200, URZ ;  /* 0x0000020004067890 */ /* 0x000fe2000fffe0ff */
[----:B------:R-:W-:Y:S01]  /*04e0*/  BSSY.RECONVERGENT B0, `(.L_x_7) ;  /* 0x0000045000007945 */ /* 0x000fe20003800200 */
[----:B------:R-:W-:Y:S01]  /*04f0*/  @!P0 IMAD.MOV.U32 R17, RZ, RZ, RZ ;  /* 0x000000ffff118224 */ /* 0x000fe200078e00ff */
[----:B0-----:R-:W-:Y:S02]  /*0500*/  ULEA UR8, UR7, UR4, 0x18 ;  /* 0x0000000407087291 */ /* 0x001fe4000f8ec0ff */
[----:B------:R-:W-:Y:S02]  /*0510*/  UIADD3 UR4, UPT, UPT, UR4, 0x300, URZ ;  /* 0x0000030004047890 */ /* 0x000fe4000fffe0ff */
[----:B------:R-:W-:Y:S02]  /*0520*/  ULEA UR5, UR7, UR5, 0x18 ;  /* 0x0000000507057291 */ /* 0x000fe4000f8ec0ff */
[----:B------:R-:W-:-:S02]  /*0530*/  ULEA UR6, UR7, UR6, 0x18 ;  /* 0x0000000607067291 */ /* 0x000fc4000f8ec0ff */
[----:B------:R-:W-:Y:S01]  /*0540*/  ULEA UR4, UR7, UR4, 0x18 ;  /* 0x0000000407047291 */ /* 0x000fe2000f8ec0ff */
[----:B------:R-:W-:Y:S01]  /*0550*/  @!P0 STS [UR8], RZ ;  /* 0x000000ffff008988 */ /* 0x000fe20008000808 */
[C---:B------:R-:W-:Y:S02]  /*0560*/  LEA R28, R16.reuse, UR8, 0x2 ;  /* 0x00000008101c7c11 */ /* 0x040fe4000f8e10ff */
[C---:B------:R-:W-:Y:S02]  /*0570*/  LEA R19, R16.reuse, UR5, 0x2 ;  /* 0x0000000510137c11 */ /* 0x040fe4000f8e10ff */
[C---:B------:R-:W-:Y:S02]  /*0580*/  LEA R22, R16.reuse, UR6, 0x2 ;  /* 0x0000000610167c11 */ /* 0x040fe4000f8e10ff */
[----:B------:R-:W-:Y:S01]  /*0590*/  LEA R23, R16, UR4, 0x2 ;  /* 0x0000000410177c11 */ /* 0x000fe2000f8e10ff */
[----:B----4-:R-:W-:-:S05]  /*05a0*/  @!P0 FFMA R26, -R29, R3, R0 ;  /* 0x000000031d1a8223 */ /* 0x010fca0000000100 */
[----:B------:R0:W-:Y:S01]  /*05b0*/  @!P0 STS [UR8+0x300], R26 ;  /* 0x0003001aff008988 */ /* 0x0001e20008000808 */
[C---:B-----5:R-:W-:Y:S01]  /*05c0*/  @!P0 FFMA R24, -R29.reuse, R12, R10 ;  /* 0x0000000c1d188223 */ /* 0x060fe2000000010a */
[----:B--2---:R-:W-:-:S04]  /*05d0*/  @!P0 FMUL R3, R29, -R6 ;  /* 0x800000061d038220 */ /* 0x004fc80000400000 */
[----:B------:R0:W-:Y:S04]  /*05e0*/  @!P0 STS [UR8+0x100], R24 ;  /* 0x00010018ff008988 */ /* 0x0001e80008000808 */
[----:B------:R0:W-:Y:S01]  /*05f0*/  @!P0 STS [UR8+0x200], R3 ;  /* 0x00020003ff008988 */ /* 0x0001e20008000808 */
[----:B------:R-:W-:Y:S05]  /*0600*/  @!P0 BRA `(.L_x_8) ;  /* 0x0000000000c88947 */ /* 0x000fea0003800000 */
[----:B------:R-:W-:-:S13]  /*0610*/  ISETP.NE.AND P0, PT, R16, UR38, PT ;  /* 0x0000002610007c0c */ /* 0x000fda000bf05270 */
[----:B------:R-:W-:Y:S05]  /*0620*/  @P0 BRA `(.L_x_9) ;  /* 0x0000000000580947 */ /* 0x000fea0003800000 */
[----:B------:R-:W1:Y:S01]  /*0630*/  LDC.64 R6, c[0x0][0x380] ;  /* 0x0000e000ff067b82 */ /* 0x000e620000000a00 */
[----:B0-----:R-:W-:Y:S01]  /*0640*/  IADD3 R3, PT, PT, R16, -0x1, RZ ;  /* 0xffffffff10037810 */ /* 0x001fe20007ffe0ff */
[----:B------:R-:W2:Y:S06]  /*0650*/  LDG.E R5, desc[UR36][R4.64] ;  /* 0x0000002404057981 */ /* 0x000eac000c1e1900 */
[----:B------:R-:W0:Y:S08]  /*0660*/  LDC.64 R8, c[0x0][0x390] ;  /* 0x0000e400ff087b82 */ /* 0x000e300000000a00 */
[----:B------:R-:W3:Y:S01]  /*0670*/  LDC.64 R12, c[0x0][0x398] ;  /* 0x0000e600ff0c7b82 */ /* 0x000ee20000000a00 */
[----:B-1----:R-:W-:-:S06]  /*0680*/  IMAD.WIDE.U32 R6, R3, 0x4, R6 ;  /* 0x0000000403067825 */ /* 0x002fcc00078e0006 */
[----:B------:R-:W4:Y:S01]  /*0690*/  LDG.E R7, desc[UR36][R6.64] ;  /* 0x0000002406077981 */ /* 0x000f22000c1e1900 */
[----:B0-----:R-:W-:-:S06]  /*06a0*/  IMAD.WIDE.U32 R8, R3, 0x4, R8 ;  /* 0x0000000403087825 */ /* 0x001fcc00078e0008 */
[----:B------:R-:W2:Y:S01]  /*06b0*/  LDG.E R8, desc[UR36][R8.64] ;  /* 0x0000002408087981 */ /* 0x000ea2000c1e1900 */
[----:B---3--:R-:W-:-:S04]  /*06c0*/  IMAD.WIDE.U32 R10, R16, 0x4, R12 ;  /* 0x00000004100a7825 */ /* 0x008fc800078e000c */
[----:B------:R-:W-:Y:S02]  /*06d0*/  IMAD.WIDE.U32 R12, R3, 0x4, R12 ;  /* 0x00000004030c7825 */ /* 0x000fe400078e000c */
[----:B------:R-:W3:Y:S04]  /*06e0*/  LDG.E R11, desc[UR36][R10.64] ;  /* 0x000000240a0b7981 */ /* 0x000ee8000c1e1900 */
[----:B------:R-:W3:Y:S01]  /*06f0*/  LDG.E R12, desc[UR36][R12.64] ;  /* 0x000000240c0c7981 */ /* 0x000ee2000c1e1900 */
[----:B------:R-:W-:Y:S02]  /*0700*/  IMAD.MOV.U32 R3, RZ, RZ, RZ ;  /* 0x000000ffff037224 */ /* 0x000fe400078e00ff */
[C---:B----4-:R-:W-:Y:S01]  /*0710*/  FMUL R17, R30.reuse, -R7 ;  /* 0x800000071e117220 */ /* 0x050fe20000400000 */
[----:B--2---:R-:W-:-:S04]  /*0720*/  FFMA R24, -R30, R8, R5 ;  /* 0x000000081e187223 */ /* 0x004fc80000000105 */
[----:B------:R1:W-:Y:S04]  /*0730*/  STS [R28], R17 ;  /* 0x000000111c007388 */ /* 0x0003e80000000800 */
[----:B------:R1:W-:Y:S01]  /*0740*/  STS [R19], R24 ;  /* 0x0000001813007388 */ /* 0x0003e20000000800 */
[----:B---3--:R-:W-:-:S03]  /*0750*/  FFMA R26, -R30, R12, R11 ;  /* 0x0000000c1e1a7223 */ /* 0x008fc6000000010b */
[----:B------:R1:W-:Y:S04]  /*0760*/  STS [R22], RZ ;  /* 0x000000ff16007388 */ /* 0x0003e80000000800 */
[----:B------:R1:W-:Y:S01]  /*0770*/  STS [R23], R26 ;  /* 0x0000001a17007388 */ /* 0x0003e20000000800 */
[----:B------:R-:W-:Y:S05]  /*0780*/  BRA `(.L_x_8) ;  /* 0x0000000000687947 */ /* 0x000fea0003800000 */
.L_x_9:
[----:B------:R-:W1:Y:S01]  /*0790*/  LDC.64 R8, c[0x0][0x390] ;  /* 0x0000e400ff087b82 */ /* 0x000e620000000a00 */
[----:B0-----:R-:W-:Y:S01]  /*07a0*/  IADD3 R3, PT, PT, R16, -0x1, RZ ;  /* 0xffffffff10037810 */ /* 0x001fe20007ffe0ff */
[----:B------:R-:W2:Y:S04]  /*07b0*/  LDG.E R5, desc[UR36][R4.64] ;  /* 0x0000002404057981 */ /* 0x000ea8000c1e1900 */
[----:B------:R-:W3:Y:S02]  /*07c0*/  LDG.E R20, desc[UR36][R20.64+0x4] ;  /* 0x0000042414147981 */ /* 0x000ee4000c1e1900 */
[----:B------:R-:W0:Y:S02]  /*07d0*/  LDC.64 R12, c[0x0][0x398] ;  /* 0x0000e600ff0c7b82 */ /* 0x000e240000000a00 */
[----:B------:R-:W4:Y:S06]  /*07e0*/  LDG.E R14, desc[UR36][R14.64+0x4] ;  /* 0x000004240e0e7981 */ /* 0x000f2c000c1e1900 */
[----:B------:R-:W5:Y:S01]  /*07f0*/  LDC.64 R6, c[0x0][0x380] ;  /* 0x0000e000ff067b82 */ /* 0x000f620000000a00 */
[----:B-1----:R-:W-:-:S06]  /*0800*/  IMAD.WIDE.U32 R8, R3, 0x4, R8 ;  /* 0x0000000403087825 */ /* 0x002fcc00078e0008 */
[----:B------:R-:W2:Y:S01]  /*0810*/  LDG.E R8, desc[UR36][R8.64] ;  /* 0x0000002408087981 */ /* 0x000ea2000c1e1900 */
[----:B0-----:R-:W-:-:S04]  /*0820*/  IMAD.WIDE.U32 R10, R3, 0x4, R12 ;  /* 0x00000004030a7825 */ /* 0x001fc800078e000c */
[----:B------:R-:W-:Y:S02]  /*0830*/  IMAD.WIDE.U32 R12, R16, 0x4, R12 ;  /* 0x00000004100c7825 */ /* 0x000fe400078e000c */
[----:B------:R-:W4:Y:S02]  /*0840*/  LDG.E R10, desc[UR36][R10.64] ;  /* 0x000000240a0a7981 */ /* 0x000f24000c1e1900 */
[----:B-----5:R-:W-:Y:S02]  /*0850*/  IMAD.WIDE.U32 R6, R3, 0x4, R6 ;  /* 0x0000000403067825 */ /* 0x020fe400078e0006 */
[----:B------:R-:W4:Y:S04]  /*0860*/  LDG.E R3, desc[UR36][R12.64] ;  /* 0x000000240c037981 */ /* 0x000f28000c1e1900 */
[----:B------:R-:W5:Y:S04]  /*0870*/  LDG.E R7, desc[UR36][R6.64] ;  /* 0x0000002406077981 */ /* 0x000f68000c1e1900 */
[----:B------:R-:W5:Y:S01]  /*0880*/  LDG.E R26, desc[UR36][R12.64+0x4] ;  /* 0x000004240c1a7981 */ /* 0x000f62000c1e1900 */
[----:B--2---:R-:W-:-:S04]  /*0890*/  FFMA R24, -R30, R8, R5 ;  /* 0x000000081e187223 */ /* 0x004fc80000000105 */
[C---:B---3--:R-:W-:Y:S01]  /*08a0*/  FFMA R24, -R29.reuse, R20, R24 ;  /* 0x000000141d187223 */ /* 0x048fe20000000118 */
[C---:B----4-:R-:W-:Y:S01]  /*08b0*/  FFMA R25, -R30.reuse, R10, R3 ;  /* 0x0000000a1e197223 */ /* 0x050fe20000000103 */
[C---:B------:R-:W-:Y:S01]  /*08c0*/  FMUL R3, R29.reuse, -R14 ;  /* 0x8000000e1d037220 */ /* 0x040fe20000400000 */
[----:B-----5:R-:W-:Y:S02]  /*08d0*/  FMUL R17, R30, -R7 ;  /* 0x800000071e117220 */ /* 0x020fe40000400000 */
[----:B------:R-:W-:-:S03]  /*08e0*/  FFMA R26, -R29, R26, R25 ;  /* 0x0000001a1d1a7223 */ /* 0x000fc60000000119 */
[----:B------:R2:W-:Y:S04]  /*08f0*/  STS [R28], R17 ;  /* 0x000000111c007388 */ /* 0x0005e80000000800 */
[----:B------:R2:W-:Y:S04]  /*0900*/  STS [R19], R24 ;  /* 0x0000001813007388 */ /* 0x0005e80000000800 */
[----:B------:R2:W-:Y:S04]  /*0910*/  STS [R22], R3 ;  /* 0x0000000316007388 */ /* 0x0005e80000000800 */
[----:B------:R2:W-:Y:S02]  /*0920*/  STS [R23], R26 ;  /* 0x0000001a17007388 */ /* 0x0005e40000000800 */
.L_x_8:
[----:B------:R-:W-:Y:S05]  /*0930*/  BSYNC.RECONVERGENT B0 ;  /* 0x0000000000007941 */ /* 0x000fea0003800200 */
.L_x_7:
[----:B------:R-:W3:Y:S01]  /*0940*/  F2F.F64.F32 R8, R3 ;  /* 0x0000000300087310 */ /* 0x000ee20000201800 */
[----:B------:R-:W-:Y:S01]  /*0950*/  MOV R0, 0x0 ;  /* 0x0000000000007802 */ /* 0x000fe20000000f00 */
[----:B------:R-:W-:Y:S01]  /*0960*/  STL [R1], R16 ;  /* 0x0000001001007387 */ /* 0x000fe20000100800 */
[----:B------:R-:W4:Y:S05]  /*0970*/  LDCU.64 UR4, c[0x4][0x58] ;  /* 0x01000b00ff0477ac */ /* 0x000f2a0008000a00 */
[----:B------:R-:W5:Y:S01]  /*0980*/  F2F.F64.F32 R10, R24 ;  /* 0x00000018000a7310 */ /* 0x000f620000201800 */
[----:B---3--:R3:W-:Y:S07]  /*0990*/  STL.64 [R1+0x28], R8 ;  /* 0x0000280801007387 */ /* 0x0087ee0000100a00 */
[----:B------:R-:W0:Y:S01]  /*09a0*/  F2F.F64.F32 R14, R30 ;  /* 0x0000001e000e7310 */ /* 0x000e220000201800 */
[----:B-----5:R-:W-:Y:S07]  /*09b0*/  STL.64 [R1+0x20], R10 ;  /* 0x0000200a01007387 */ /* 0x020fee0000100a00 */
[----:B------:R-:W5:Y:S01]  /*09c0*/  F2F.F64.F32 R12, R29 ;  /* 0x0000001d000c7310 */ /* 0x000f620000201800 */
[----:B---3--:R3:W1:Y:S01]  /*09d0*/  LDC.64 R8, c[0x4][R0] ;  /* 0x0100000000087b82 */ /* 0x0086620000000a00 */
[----:B0-----:R-:W-:Y:S06]  /*09e0*/  STL.64 [R1+0x8], R14 ;  /* 0x0000080e01007387 */ /* 0x001fec0000100a00 */
[----:B------:R-:W0:Y:S01]  /*09f0*/  F2F.F64.F32 R4, R17 ;  /* 0x0000001100047310 */ /* 0x000e220000201800 */
[----:B-----5:R-:W-:Y:S07]  /*0a00*/  STL.64 [R1+0x10], R12 ;  /* 0x0000100c01007387 */ /* 0x020fee0000100a00 */
[----:B------:R-:W5:Y:S01]  /*0a10*/  F2F.F64.F32 R6, R26 ;  /* 0x0000001a00067310 */ /* 0x000f620000201800 */
[----:B0-----:R4:W-:Y:S04]  /*0a20*/  STL.64 [R1+0x18], R4 ;  /* 0x0000180401007387 */ /* 0x0019e80000100a00 */
[----:B-----5:R0:W-:Y:S01]  /*0a30*/  STL.64 [R1+0x30], R6 ;  /* 0x0000300601007387 */ /* 0x0201e20000100a00 */
[----:B----4-:R-:W-:Y:S01]  /*0a40*/  IMAD.U32 R4, RZ, RZ, UR4 ;  /* 0x00000004ff047e24 */ /* 0x010fe2000f8e00ff */
[----:B------:R-:W-:Y:S01]  /*0a50*/  MOV R5, UR5 ;  /* 0x0000000500057c02 */ /* 0x000fe20008000f00 */
[----:B0-----:R-:W-:Y:S01]  /*0a60*/  IMAD.MOV.U32 R6, RZ, RZ, R18 ;  /* 0x000000ffff067224 */ /* 0x001fe200078e0012 */
[----:B-1-3--:R-:W-:-:S07]  /*0a70*/  MOV R7, R2 ;  /* 0x0000000200077202 */ /* 0x00afce0000000f00 */
[----:B------:R-:W-:-:S07]  /*0a80*/  LEPC R20, `(.L_x_10) ;  /* 0x000000001014794e */ /* 0x000fce0000000000 */
[----:B--2---:R-:W-:Y:S05]  /*0a90*/  CALL.ABS.NOINC R8 ;  /* 0x0000000008007343 */ /* 0x004fea0003c00000 */
.L_x_10:
[----:B------:R-:W-:Y:S05]  /*0aa0*/  WARPSYNC.ALL ;  /* 0x0000000000007948 */ /* 0x000fea0003800000 */
[----:B------:R-:W-:Y:S01]  /*0ab0*/  BAR.SYNC.DEFER_BLOCKING 0x0 ;  /* 0x0000000000007b1d */ /* 0x000fe20000010000 */
[----:B------:R-:W-:Y:S01]  /*0ac0*/  UISETP.GE.U32.AND UP0, UPT, UR39, 0x8, UPT ;  /* 0x000000082700788c */ /* 0x000fe2000bf06070 */
[----:B------:R-:W-:-:S08]  /*0ad0*/  IMAD.MOV.U32 R17, RZ, RZ, 0x2 ;  /* 0x00000002ff117424 */ /* 0x000fd000078e00ff */
[----:B------:R-:W-:Y:S05]  /*0ae0*/  BRA.U !UP0, `(.L_x_11) ;  /* 0x0000000d08347547 */ /* 0x000fea000b800000 */
[----:B------:R-:W-:Y:S01]  /*0af0*/  HFMA2 R17, -RZ, RZ, 0, 1.1920928955078125e-07 ;  /* 0x00000002ff117431 */ /* 0x000fe200000001ff */
[----:B------:R-:W0:Y:S01]  /*0b00*/  LDCU UR40, c[0x0][0x3a8] ;  /* 0x00007500ff2877ac */ /* 0x000e220008000800 */
[----:B------:R-:W-:-:S12]  /*0b10*/  USHF.R.U32.HI UR39, URZ, 0x2, UR39 ;  /* 0x00000002ff277899 */ /* 0x000fd80008011627 */
.L_x_29:
[C---:B------:R-:W-:Y:S01]  /*0b20*/  ISETP.GE.U32.AND P0, PT, R16.reuse, R17, PT ;  /* 0x000000111000720c */ /* 0x040fe20003f06070 */
[----:B------:R-:W-:Y:S01]  /*0b30*/  BSSY.RECONVERGENT B2, `(.L_x_12) ;  /* 0x00000a6000027945 */ /* 0x000fe20003800200 */
[----:B------:R-:W-:-:S13]  /*0b40*/  ISETP.NE.AND P1, PT, R16, RZ, PT ;  /* 0x000000ff1000720c */ /* 0x000fda0003f25270 */
[----:B------:R-:W-:Y:S05]  /*0b50*/  @P0 BRA P1, `(.L_x_13) ;  /* 0x0000000000900947 */ /* 0x000fea0000800000 */
[----:B------:R-:W-:Y:S01]  /*0b60*/  IMAD R0, R17, 0x4, R19 ;  /* 0x0000000411007824 */ /* 0x000fe200078e0213 */
[----:B------:R-:W-:Y:S01]  /*0b70*/  BSSY.RECONVERGENT B3, `(.L_x_14) ;  /* 0x0000014000037945 */ /* 0x000fe20003800200 */
[----:B------:R-:W-:-:S03]  /*0b80*/  MOV R29, RZ ;  /* 0x000000ff001d7202 */ /* 0x000fc60000000f00 */
[----:B------:R-:W1:Y:S02]  /*0b90*/  LDS R7, [R0] ;  /* 0x0000000000077984 */ /* 0x000e640000000800 */
[----:B-1----:R-:W-:-:S13]  /*0ba0*/  FSETP.NEU.AND P0, PT, R7, RZ, PT ;  /* 0x000000ff0700720b */ /* 0x002fda0003f0d000 */
[----:B------:R-:W-:Y:S05]  /*0bb0*/  @!P0 BRA `(.L_x_15) ;  /* 0x00000000003c8947 */ /* 0x000fea0003800000 */
[----:B------:R-:W1:Y:S01]  /*0bc0*/  LDS R0, [R22] ;  /* 0x0000000016007984 */ /* 0x000e620000000800 */
[----:B------:R-:W2:Y:S01]  /*0bd0*/  MUFU.RCP R3, R7 ;  /* 0x0000000700037308 */ /* 0x000ea20000001000 */
[----:B------:R-:W-:Y:S01]  /*0be0*/  BSSY.RECONVERGENT B4, `(.L_x_15) ;  /* 0x000000c000047945 */ /* 0x000fe20003800200 */
[----:B--2---:R-:W-:-:S04]  /*0bf0*/  FFMA R4, -R7, R3, 1 ;  /* 0x3f80000007047423 */ /* 0x004fc80000000103 */
[----:B------:R-:W-:Y:S02]  /*0c00*/  FFMA R3, R3, R4, R3 ;  /* 0x0000000403037223 */ /* 0x000fe40000000003 */
[----:B-1----:R-:W1:Y:S02]  /*0c10*/  FCHK P0, R0, R7 ;  /* 0x0000000700007302 */ /* 0x002e640000000000 */
[----:B------:R-:W-:-:S04]  /*0c20*/  FFMA R4, R0, R3, RZ ;  /* 0x0000000300047223 */ /* 0x000fc800000000ff */
[----:B------:R-:W-:-:S04]  /*0c30*/  FFMA R5, -R7, R4, R0 ;  /* 0x0000000407057223 */ /* 0x000fc80000000100 */
[----:B------:R-:W-:Y:S01]  /*0c40*/  FFMA R29, R3, R5, R4 ;  /* 0x00000005031d7223 */ /* 0x000fe20000000004 */
[----:B-1----:R-:W-:Y:S06]  /*0c50*/  @!P0 BRA `(.L_x_16) ;  /* 0x0000000000108947 */ /* 0x002fec0003800000 */
[----:B------:R-:W-:Y:S01]  /*0c60*/  IMAD.MOV.U32 R3, RZ, RZ, R7 ;  /* 0x000000ffff037224 */ /* 0x000fe200078e0007 */
[----:B------:R-:W-:-:S07]  /*0c70*/  MOV R8, 0xc90 ;  /* 0x00000c9000087802 */ /* 0x000fce0000000f00 */
[----:B0-----:R-:W-:Y:S05]  /*0c80*/  CALL.REL.NOINC `($__internal_0_$__cuda_sm3x_div_rn_noftz_f32_slowpath) ;  /* 0x0000001400c07944 */ /* 0x001fea0003c00000 */
[----:B------:R-:W-:-:S07]  /*0c90*/  MOV R29, R3 ;  /* 0x00000003001d7202 */ /* 0x000fce0000000f00 */
.L_x_16:
[----:B0-----:R-:W-:Y:S05]  /*0ca0*/  BSYNC.RECONVERGENT B4 ;  /* 0x0000000000047941 */ /* 0x001fea0003800200 */
.L_x_15:
[----:B0-----:R-:W-:Y:S05]  /*0cb0*/  BSYNC.RECONVERGENT B3 ;  /* 0x0000000000037941 */ /* 0x001fea0003800200 */
.L_x_14:
[C---:B------:R-:W-:Y:S01]  /*0cc0*/  IMAD R0, R17.reuse, 0x4, R28 ;  /* 0x0000000411007824 */ /* 0x040fe200078e021c */
[C---:B------:R-:W-:Y:S01]  /*0cd0*/  LEA R5, R17.reuse, R23, 0x2 ;  /* 0x0000001711057211 */ /* 0x040fe200078e10ff */
[----:B------:R-:W-:Y:S01]  /*0ce0*/  IMAD R3, R17, 0x4, R22 ;  /* 0x0000000411037824 */ /* 0x000fe200078e0216 */
[----:B------:R-:W-:Y:S01]  /*0cf0*/  LDS R24, [R19] ;  /* 0x0000000013187984 */ /* 0x000fe20000000800 */
[----:B------:R-:W-:Y:S02]  /*0d00*/  HFMA2 R30, -RZ, RZ, 0, 0 ;  /* 0x00000000ff1e7431 */ /* 0x000fe400000001ff */
[----:B------:R-:W-:Y:S01]  /*0d10*/  IMAD.MOV.U32 R26, RZ, RZ, RZ ;  /* 0x000000ffff1a7224 */ /* 0x000fe200078e00ff */
[----:B------:R-:W-:Y:S04]  /*0d20*/  LDS R6, [R23] ;  /* 0x0000000017067984 */ /* 0x000fe80000000800 */
[----:B------:R-:W0:Y:S04]  /*0d30*/  LDS R0, [R0] ;  /* 0x0000000000007984 */ /* 0x000e280000000800 */
[----:B------:R-:W1:Y:S04]  /*0d40*/  LDS R5, [R5] ;  /* 0x0000000005057984 */ /* 0x000e680000000800 */
[----:B------:R-:W2:Y:S01]  /*0d50*/  LDS R4, [R3] ;  /* 0x0000000003047984 */ /* 0x000ea20000000800 */
[C---:B0-----:R-:W-:Y:S01]  /*0d60*/  FFMA R24, -R29.reuse, R0, R24 ;  /* 0x000000001d187223 */ /* 0x041fe20000000118 */
[C---:B-1----:R-:W-:Y:S01]  /*0d70*/  FFMA R25, -R29.reuse, R5, R6 ;  /* 0x000000051d197223 */ /* 0x042fe20000000106 */
[----:B--2---:R-:W-:Y:S01]  /*0d80*/  FMUL R27, R29, -R4 ;  /* 0x800000041d1b7220 */ /* 0x004fe20000400000 */
[----:B------:R-:W-:Y:S06]  /*0d90*/  BRA `(.L_x_17) ;  /* 0x0000000400fc7947 */ /* 0x000fec0003800000 */
.L_x_13:
[C---:B------:R-:W-:Y:S02]  /*0da0*/  IADD3 R0, PT, PT, R16.reuse, R17, RZ ;  /* 0x0000001110007210 */ /* 0x040fe40007ffe0ff */
[----:B------:R-:W-:Y:S02]  /*0db0*/  ISETP.NE.AND P1, PT, R16, UR38, PT ;  /* 0x0000002610007c0c */ /* 0x000fe4000bf25270 */
[----:B0-----:R-:W-:-:S13]  /*0dc0*/  ISETP.GE.AND P0, PT, R0, UR40, PT ;  /* 0x0000002800007c0c */ /* 0x001fda000bf06270 */
[----:B------:R-:W-:Y:S05]  /*0dd0*/  @!P0 BRA P1, `(.L_x_18) ;  /* 0x0000000000bc8947 */ /* 0x000fea0000800000 */
[----:B------:R-:W0:Y:S01]  /*0de0*/  S2UR UR5, SR_CgaCtaId ;  /* 0x00000000000579c3 */ /* 0x000e220000008800 */
[----:B------:R-:W-:Y:S01]  /*0df0*/  UMOV UR4, 0x400 ;  /* 0x0000040000047882 */ /* 0x000fe20000000000 */
[----:B------:R-:W-:Y:S01]  /*0e00*/  IMAD.IADD R4, R16, 0x1, -R17 ;  /* 0x0000000110047824 */ /* 0x000fe200078e0a11 */
[----:B------:R-:W-:Y:S01]  /*0e10*/  UIADD3 UR4, UPT, UPT, UR4, 0x100, URZ ;  /* 0x0000010004047890 */ /* 0x000fe2000fffe0ff */
[----:B------:R-:W-:Y:S01]  /*0e20*/  BSSY.RECONVERGENT B3, `(.L_x_19) ;  /* 0x0000016000037945 */ /* 0x000fe20003800200 */
[----:B------:R-:W-:Y:S02]  /*0e30*/  MOV R30, RZ ;  /* 0x000000ff001e7202 */ /* 0x000fe40000000f00 */
[----:B0-----:R-:W-:-:S06]  /*0e40*/  ULEA UR4, UR5, UR4, 0x18 ;  /* 0x0000000405047291 */ /* 0x001fcc000f8ec0ff */
[----:B------:R-:W-:-:S05]  /*0e50*/  LEA R0, R4, UR4, 0x2 ;  /* 0x0000000404007c11 */ /* 0x000fca000f8e10ff */
[----:B------:R-:W0:Y:S02]  /*0e60*/  LDS R7, [R0] ;  /* 0x0000000000077984 */ /* 0x000e240000000800 */
[----:B0-----:R-:W-:-:S13]  /*0e70*/  FSETP.NEU.AND P0, PT, R7, RZ, PT ;  /* 0x000000ff0700720b */ /* 0x001fda0003f0d000 */
[----:B------:R-:W-:Y:S05]  /*0e80*/  @!P0 BRA `(.L_x_20) ;  /* 0x00000000003c8947 */ /* 0x000fea0003800000 */
[----:B------:R-:W0:Y:S01]  /*0e90*/  LDS R0, [R28] ;  /* 0x000000001c007984 */ /* 0x000e220000000800 */
[----:B------:R-:W1:Y:S01]  /*0ea0*/  MUFU.RCP R3, R7 ;  /* 0x0000000700037308 */ /* 0x000e620000001000 */
[----:B------:R-:W-:Y:S01]  /*0eb0*/  BSSY.RECONVERGENT B4, `(.L_x_20) ;  /* 0x000000c000047945 */ /* 0x000fe20003800200 */
[----:B-1----:R-:W-:-:S04]  /*0ec0*/  FFMA R6, -R7, R3, 1 ;  /* 0x3f80000007067423 */ /* 0x002fc80000000103 */
[----:B------:R-:W-:Y:S02]  /*0ed0*/  FFMA R3, R3, R6, R3 ;  /* 0x0000000603037223 */ /* 0x000fe40000000003 */
[----:B0-----:R-:W0:Y:S02]  /*0ee0*/  FCHK P0, R0, R7 ;  /* 0x0000000700007302 */ /* 0x001e240000000000 */
[----:B------:R-:W-:-:S04]  /*0ef0*/  FFMA R6, R0, R3, RZ ;  /* 0x0000000300067223 */ /* 0x000fc800000000ff */
[----:B------:R-:W-:-:S04]  /*0f00*/  FFMA R5, -R7, R6, R0 ;  /* 0x0000000607057223 */ /* 0x000fc80000000100 */
[----:B------:R-:W-:Y:S01]  /*0f10*/  FFMA R30, R3, R5, R6 ;  /* 0x00000005031e7223 */ /* 0x000fe20000000006 */
[----:B0-----:R-:W-:Y:S06]  /*0f20*/  @!P0 BRA `(.L_x_21) ;  /* 0x0000000000108947 */ /* 0x001fec0003800000 */
[----:B------:R-:W-:Y:S01]  /*0f30*/  IMAD.MOV.U32 R3, RZ, RZ, R7 ;  /* 0x000000ffff037224 */ /* 0x000fe200078e0007 */
[----:B------:R-:W-:-:S07]  /*0f40*/  MOV R8, 0xf60 ;  /* 0x00000f6000087802 */ /* 0x000fce0000000f00 */
[----:B------:R-:W-:Y:S05]  /*0f50*/  CALL.REL.NOINC `($__internal_0_$__cuda_sm3x_div_rn_noftz_f32_slowpath) ;  /* 0x00000014000c7944 */ /* 0x000fea0003c00000 */
[----:B------:R-:W-:-:S07]  /*0f60*/  MOV R30, R3 ;  /* 0x00000003001e7202 */ /* 0x000fce0000000f00 */
.L_x_21:
[----:B------:R-:W-:Y:S05]  /*0f70*/  BSYNC.RECONVERGENT B4 ;  /* 0x0000000000047941 */ /* 0x000fea0003800200 */
.L_x_20:
[----:B------:R-:W-:Y:S05]  /*0f80*/  BSYNC.RECONVERGENT B3 ;  /* 0x0000000000037941 */ /* 0x000fea0003800200 */
.L_x_19:
[----:B------:R-:W0:Y:S01]  /*0f90*/  S2UR UR5, SR_CgaCtaId ;  /* 0x00000000000579c3 */ /* 0x000e220000008800 */
[----:B------:R-:W-:Y:S01]  /*0fa0*/  UMOV UR4, 0x400 ;  /* 0x0000040000047882 */ /* 0x000fe20000000000 */
[----:B------:R-:W-:Y:S01]  /*0fb0*/  LDS R5, [R19] ;  /* 0x0000000013057984 */ /* 0x000fe20000000800 */
[----:B------:R-:W-:Y:S01]  /*0fc0*/  UIADD3 UR6, UPT, UPT, UR4, 0x200, URZ ;  /* 0x0000020004067890 */ /* 0x000fe2000fffe0ff */
[----:B------:R-:W-:Y:S01]  /*0fd0*/  IMAD.MOV.U32 R27, RZ, RZ, RZ ;  /* 0x000000ffff1b7224 */ /* 0x000fe200078e00ff */
[----:B------:R-:W-:Y:S01]  /*0fe0*/  UIADD3 UR7, UPT, UPT, UR4, 0x300, URZ ;  /* 0x0000030004077890 */ /* 0x000fe2000fffe0ff */
[----:B------:R-:W-:Y:S01]  /*0ff0*/  LDS R25, [R23] ;  /* 0x0000000017197984 */ /* 0x000fe20000000800 */
[----:B0-----:R-:W-:Y:S02]  /*1000*/  ULEA UR6, UR5, UR6, 0x18 ;  /* 0x0000000605067291 */ /* 0x001fe4000f8ec0ff */
[----:B------:R-:W-:Y:S02]  /*1010*/  ULEA UR7, UR5, UR7, 0x18 ;  /* 0x0000000705077291 */ /* 0x000fe4000f8ec0ff */
[----:B------:R-:W-:-:S02]  /*1020*/  ULEA UR4, UR5, UR4, 0x18 ;  /* 0x0000000405047291 */ /* 0x000fc4000f8ec0ff */
[C---:B------:R-:W-:Y:S02]  /*1030*/  LEA R0, R4.reuse, UR6, 0x2 ;  /* 0x0000000604007c11 */ /* 0x040fe4000f8e10ff */
[C---:B------:R-:W-:Y:S02]  /*1040*/  LEA R6, R4.reuse, UR7, 0x2 ;  /* 0x0000000704067c11 */ /* 0x040fe4000f8e10ff */
[----:B------:R-:W-:Y:S02]  /*1050*/  LEA R4, R4, UR4, 0x2 ;  /* 0x0000000404047c11 */ /* 0x000fe4000f8e10ff */
[----:B------:R-:W0:Y:S04]  /*1060*/  LDS R0, [R0] ;  /* 0x0000000000007984 */ /* 0x000e280000000800 */
[----:B------:R-:W1:Y:S04]  /*1070*/  LDS R6, [R6] ;  /* 0x0000000006067984 */ /* 0x000e680000000800 */
[----:B------:R-:W2:Y:S01]  /*1080*/  LDS R3, [R4] ;  /* 0x0000000004037984 */ /* 0x000ea20000000800 */
[C---:B0-----:R-:W-:Y:S01]  /*1090*/  FFMA R24, -R30.reuse, R0, R5 ;  /* 0x000000001e187223 */ /* 0x041fe20000000105 */
[C---:B-1----:R-:W-:Y:S01]  /*10a0*/  FFMA R25, -R30.reuse, R6, R25 ;  /* 0x000000061e197223 */ /* 0x042fe20000000119 */
[----:B--2---:R-:W-:Y:S01]  /*10b0*/  FMUL R26, R30, -R3 ;  /* 0x800000031e1a7220 */ /* 0x004fe20000400000 */
[----:B------:R-:W-:Y:S06]  /*10c0*/  BRA `(.L_x_17) ;  /* 0x0000000400307947 */ /* 0x000fec0003800000 */
.L_x_18:
[----:B------:R-:W0:Y:S01]  /*10d0*/  S2UR UR5, SR_CgaCtaId ;  /* 0x00000000000579c3 */ /* 0x000e220000008800 */
[----:B------:R-:W-:Y:S01]  /*10e0*/  UMOV UR4, 0x400 ;  /* 0x0000040000047882 */ /* 0x000fe20000000000 */
[----:B------:R-:W-:Y:S01]  /*10f0*/  IADD3 R4, PT, PT, R16, -R17, RZ ;  /* 0x8000001110047210 */ /* 0x000fe20007ffe0ff */
[----:B------:R-:W-:Y:S01]  /*1100*/  UIADD3 UR4, UPT, UPT, UR4, 0x100, URZ ;  /* 0x0000010004047890 */ /* 0x000fe2000fffe0ff */
[----:B------:R-:W-:Y:S01]  /*1110*/  BSSY.RECONVERGENT B3, `(.L_x_22) ;  /* 0x0000016000037945 */ /* 0x000fe20003800200 */
[----:B------:R-:W-:Y:S02]  /*1120*/  IMAD.MOV.U32 R30, RZ, RZ, RZ ;  /* 0x000000ffff1e7224 */ /* 0x000fe400078e00ff */
        /* <DEDUP_REMOVED lines=15> */
[----:B------:R-:W-:Y:S02]  /*1220*/  MOV R3, R7 ;  /* 0x0000000700037202 */ /* 0x000fe40000000f00 */
[----:B------:R-:W-:-:S07]  /*1230*/  MOV R8, 0x1250 ;  /* 0x0000125000087802 */ /* 0x000fce0000000f00 */
[----:B------:R-:W-:Y:S05]  /*1240*/  CALL.REL.NOINC `($__internal_0_$__cuda_sm3x_div_rn_noftz_f32_slowpath) ;  /* 0x0000001000507944 */ /* 0x000fea0003c00000 */
[----:B------:R-:W-:-:S07]  /*1250*/  IMAD.MOV.U32 R30, RZ, RZ, R3 ;  /* 0x000000ffff1e7224 */ /* 0x000fce00078e0003 */
.L_x_24:
[----:B------:R-:W-:Y:S05]  /*1260*/  BSYNC.RECONVERGENT B4 ;  /* 0x0000000000047941 */ /* 0x000fea0003800200 */
.L_x_23:
[----:B------:R-:W-:Y:S05]  /*1270*/  BSYNC.RECONVERGENT B3 ;  /* 0x0000000000037941 */ /* 0x000fea0003800200 */
.L_x_22:
[----:B------:R-:W-:Y:S01]  /*1280*/  LEA R7, R17, R19, 0x2 ;  /* 0x0000001311077211 */ /* 0x000fe200078e10ff */
[----:B------:R-:W-:Y:S01]  /*1290*/  BSSY.RECONVERGENT B3, `(.L_x_25) ;  /* 0x0000014000037945 */ /* 0x000fe20003800200 */
[----:B------:R-:W-:-:S04]  /*12a0*/  IMAD.MOV.U32 R29, RZ, RZ, RZ ;  /* 0x000000ffff1d7224 */ /* 0x000fc800078e00ff */
        /* <DEDUP_REMOVED lines=17> */
.L_x_27:
[----:B------:R-:W-:Y:S05]  /*13c0*/  BSYNC.RECONVERGENT B4 ;  /* 0x0000000000047941 */ /* 0x000fea0003800200 */
.L_x_26:
[----:B------:R-:W-:Y:S05]  /*13d0*/  BSYNC.RECONVERGENT B3 ;  /* 0x0000000000037941 */ /* 0x000fea0003800200 */
.L_x_25:
[----:B------:R-:W0:Y:S01]  /*13e0*/  S2UR UR5, SR_CgaCtaId ;  /* 0x00000000000579c3 */ /* 0x000e220000008800 */
[----:B------:R-:W-:Y:S01]  /*13f0*/  UMOV UR4, 0x400 ;  /* 0x0000040000047882 */ /* 0x000fe20000000000 */
[C---:B------:R-:W-:Y:S01]  /*1400*/  LEA R6, R17.reuse, R28, 0x2 ;  /* 0x0000001c11067211 */ /* 0x040fe200078e10ff */
[----:B------:R-:W-:Y:S01]  /*1410*/  UIADD3 UR6, UPT, UPT, UR4, 0x200, URZ ;  /* 0x0000020004067890 */ /* 0x000fe2000fffe0ff */
[C---:B------:R-:W-:Y:S01]  /*1420*/  LEA R8, R17.reuse, R22, 0x2 ;  /* 0x0000001611087211 */ /* 0x040fe200078e10ff */
[----:B------:R-:W-:Y:S01]  /*1430*/  UIADD3 UR7, UPT, UPT, UR4, 0x300, URZ ;  /* 0x0000030004077890 */ /* 0x000fe2000fffe0ff */
[----:B------:R-:W-:Y:S01]  /*1440*/  IMAD R11, R17, 0x4, R23 ;  /* 0x00000004110b7824 */ /* 0x000fe200078e0217 */
[----:B------:R-:W-:Y:S04]  /*1450*/  LDS R5, [R19] ;  /* 0x0000000013057984 */ /* 0x000fe80000000800 */
[----:B------:R-:W-:Y:S04]  /*1460*/  LDS R7, [R23] ;  /* 0x0000000017077984 */ /* 0x000fe80000000800 */
[----:B------:R-:W-:Y:S04]  /*1470*/  LDS R6, [R6] ;  /* 0x0000000006067984 */ /* 0x000fe80000000800 */
[----:B------:R-:W-:Y:S04]  /*1480*/  LDS R25, [R11] ;  /* 0x000000000b197984 */ /* 0x000fe80000000800 */
[----:B------:R-:W1:Y:S01]  /*1490*/  LDS R8, [R8] ;  /* 0x0000000008087984 */ /* 0x000e620000000800 */
[----:B0-----:R-:W-:-:S02]  /*14a0*/  ULEA UR6, UR5, UR6, 0x18 ;  /* 0x0000000605067291 */ /* 0x001fc4000f8ec0ff */
[----:B------:R-:W-:Y:S02]  /*14b0*/  ULEA UR7, UR5, UR7, 0x18 ;  /* 0x0000000705077291 */ /* 0x000fe4000f8ec0ff */
[----:B------:R-:W-:Y:S02]  /*14c0*/  ULEA UR4, UR5, UR4, 0x18 ;  /* 0x0000000405047291 */ /* 0x000fe4000f8ec0ff */
[C---:B------:R-:W-:Y:S02]  /*14d0*/  LEA R0, R4.reuse, UR6, 0x2 ;  /* 0x0000000604007c11 */ /* 0x040fe4000f8e10ff */
[C---:B------:R-:W-:Y:S02]  /*14e0*/  LEA R9, R4.reuse, UR7, 0x2 ;  /* 0x0000000704097c11 */ /* 0x040fe4000f8e10ff */
[----:B------:R-:W-:Y:S02]  /*14f0*/  LEA R4, R4, UR4, 0x2 ;  /* 0x0000000404047c11 */ /* 0x000fe4000f8e10ff */
[----:B------:R-:W0:Y:S04]  /*1500*/  LDS R0, [R0] ;  /* 0x0000000000007984 */ /* 0x000e280000000800 */
[----:B------:R-:W2:Y:S04]  /*1510*/  LDS R10, [R9] ;  /* 0x00000000090a7984 */ /* 0x000ea80000000800 */
[----:B------:R-:W3:Y:S01]  /*1520*/  LDS R3, [R4] ;  /* 0x0000000004037984 */ /* 0x000ee20000000800 */
[----:B-1----:R-:W-:Y:S01]  /*1530*/  FMUL R27, R29, -R8 ;  /* 0x800000081d1b7220 */ /* 0x002fe20000400000 */
[C---:B0-----:R-:W-:Y:S01]  /*1540*/  FFMA R24, -R30.reuse, R0, R5 ;  /* 0x000000001e187223 */ /* 0x041fe20000000105 */
[----:B--2---:R-:W-:-:S03]  /*1550*/  FFMA R10, -R30, R10, R7 ;  /* 0x0000000a1e0a7223 */ /* 0x004fc60000000107 */
[C---:B------:R-:W-:Y:S01]  /*1560*/  FFMA R24, -R29.reuse, R6, R24 ;  /* 0x000000061d187223 */ /* 0x040fe20000000118 */
[----:B------:R-:W-:Y:S01]  /*1570*/  FFMA R25, -R29, R25, R10 ;  /* 0x000000191d197223 */ /* 0x000fe2000000010a */
[----:B---3--:R-:W-:-:S07]  /*1580*/  FMUL R26, R30, -R3 ;  /* 0x800000031e1a7220 */ /* 0x008fce0000400000 */
.L_x_17:
[----:B------:R-:W-:Y:S05]  /*1590*/  BSYNC.RECONVERGENT B2 ;  /* 0x0000000000027941 */ /* 0x000fea0003800200 */
.L_x_12:
[----:B------:R-:W0:Y:S01]  /*15a0*/  LDCU UR4, c[0x0][0x2f8] ;  /* 0x00005f00ff0477ac */ /* 0x000e220008000800 */
[----:B------:R-:W1:Y:S01]  /*15b0*/  F2F.F64.F32 R8, R25 ;  /* 0x0000001900087310 */ /* 0x000e620000201800 */
[----:B------:R-:W-:Y:S01]  /*15c0*/  MOV R0, 0x0 ;  /* 0x0000000000007802 */ /* 0x000fe20000000f00 */
[----:B------:R-:W-:Y:S06]  /*15d0*/  BAR.SYNC.DEFER_BLOCKING 0x0 ;  /* 0x0000000000007b1d */ /* 0x000fec0000010000 */
[----:B------:R-:W2:Y:S08]  /*15e0*/  F2F.F64.F32 R12, R24 ;  /* 0x00000018000c7310 */ /* 0x000eb00000201800 */
[----:B------:R-:W3:Y:S01]  /*15f0*/  F2F.F64.F32 R10, R27 ;  /* 0x0000001b000a7310 */ /* 0x000ee20000201800 */
[----:B0-----:R-:W-:Y:S01]  /*1600*/  VIADD R3, R18, -UR4 ;  /* 0x8000000412037c36 */ /* 0x001fe20008000000 */
[----:B------:R-:W0:Y:S04]  /*1610*/  LDCU.64 UR4, c[0x4][0x68] ;  /* 0x01000d00ff0477ac */ /* 0x000e280008000a00 */
[----:B-1----:R1:W-:Y:S02]  /*1620*/  STL.64 [R3+0x20], R8 ;  /* 0x0000200803007387 */ /* 0x0023e40000100a00 */
[----:B------:R-:W4:Y:S02]  /*1630*/  F2F.F64.F32 R4, R26 ;  /* 0x0000001a00047310 */ /* 0x000f240000201800 */
[----:B--2---:R-:W-:Y:S04]  /*1640*/  STL.64 [R3+0x10], R12 ;  /* 0x0000100c03007387 */ /* 0x004fe80000100a00 */
[----:B------:R-:W-:Y:S02]  /*1650*/  STL [R3], R16 ;  /* 0x0000001003007387 */ /* 0x000fe40000100800 */
[----:B------:R-:W2:Y:S02]  /*1660*/  F2F.F64.F32 R6, R30 ;  /* 0x0000001e00067310 */ /* 0x000ea40000201800 */
[----:B---3--:R-:W-:Y:S01]  /*1670*/  STL.64 [R3+0x18], R10 ;  /* 0x0000180a03007387 */ /* 0x008fe20000100a00 */
[----:B-1----:R1:W3:Y:S03]  /*1680*/  LDC.64 R8, c[0x4][R0] ;  /* 0x0100000000087b82 */ /* 0x0022e60000000a00 */
[----:B----4-:R4:W-:Y:S04]  /*1690*/  STL.64 [R3+0x8], R4 ;  /* 0x0000080403007387 */ /* 0x0109e80000100a00 */
[----:B--2---:R2:W-:Y:S01]  /*16a0*/  STL.64 [R3+0x28], R6 ;  /* 0x0000280603007387 */ /* 0x0045e20000100a00 */
[----:B----4-:R-:W4:Y:S01]  /*16b0*/  F2F.F64.F32 R4, R29 ;  /* 0x0000001d00047310 */ /* 0x010f220000201800 */
[----:B--2---:R-:W-:Y:S01]  /*16c0*/  MOV R6, R18 ;  /* 0x0000001200067202 */ /* 0x004fe20000000f00 */
[----:B------:R-:W-:Y:S01]  /*16d0*/  IMAD.MOV.U32 R7, RZ, RZ, R2 ;  /* 0x000000ffff077224 */ /* 0x000fe200078e0002 */
[----:B----4-:R0:W-:Y:S02]  /*16e0*/  STL.64 [R3+0x30], R4 ;  /* 0x0000300403007387 */ /* 0x0101e40000100a00 */
[----:B0-----:R-:W-:Y:S01]  /*16f0*/  MOV R4, UR4 ;  /* 0x0000000400047c02 */ /* 0x001fe20008000f00 */
[----:B-1----:R-:W-:-:S07]  /*1700*/  IMAD.U32 R5, RZ, RZ, UR5 ;  /* 0x00000005ff057e24 */ /* 0x002fce000f8e00ff */
[----:B------:R-:W-:-:S07]  /*1710*/  LEPC R20, `(.L_x_28) ;  /* 0x000000001014794e */ /* 0x000fce0000000000 */
[----:B---3--:R-:W-:Y:S05]  /*1720*/  CALL.ABS.NOINC R8 ;  /* 0x0000000008007343 */ /* 0x008fea0003c00000 */
.L_x_28:
[----:B------:R1:W-:Y:S01]  /*1730*/  STS [R28], R26 ;  /* 0x0000001a1c007388 */ /* 0x0003e20000000800 */
[----:B------:R-:W-:Y:S05]  /*1740*/  WARPSYNC.ALL ;  /* 0x0000000000007948 */ /* 0x000fea0003800000 */
[----:B------:R1:W-:Y:S04]  /*1750*/  STS [R19], R24 ;  /* 0x0000001813007388 */ /* 0x0003e80000000800 */
[----:B------:R1:W-:Y:S04]  /*1760*/  STS [R22], R27 ;  /* 0x0000001b16007388 */ /* 0x0003e80000000800 */
[----:B------:R1:W-:Y:S01]  /*1770*/  STS [R23], R25 ;  /* 0x0000001917007388 */ /* 0x0003e20000000800 */
[----:B------:R-:W-:Y:S01]  /*1780*/  SHF.L.U32 R17, R17, 0x1, RZ ;  /* 0x0000000111117819 */ /* 0x000fe200000006ff */
[----:B------:R-:W-:Y:S03]  /*1790*/  BAR.SYNC.DEFER_BLOCKING 0x0 ;  /* 0x0000000000007b1d */ /* 0x000fe60000010000 */
[----:B------:R-:W-:-:S13]  /*17a0*/  ISETP.GT.U32.AND P0, PT, R17, UR39, PT ;  /* 0x0000002711007c0c */ /* 0x000fda000bf04070 */
[----:B-1----:R-:W-:Y:S05]  /*17b0*/  @!P0 BRA `(.L_x_29) ;  /* 0xfffffff000d88947 */ /* 0x002fea000383ffff */
.L_x_11:
[----:B------:R-:W0:Y:S01]  /*17c0*/  LDS R0, [R22] ;  /* 0x0000000016007984 */ /* 0x000e220000000800 */
[----:B------:R-:W-:Y:S01]  /*17d0*/  UMOV UR4, 0x47ae147b ;  /* 0x47ae147b00047882 */ /* 0x000fe20000000000 */
[----:B------:R-:W-:Y:S02]  /*17e0*/  UMOV UR5, 0x3f847ae1 ;  /* 0x3f847ae100057882 */ /* 0x000fe40000000000 */
[----:B------:R-:W1:Y:S01]  /*17f0*/  LDS R10, [R28] ;  /* 0x000000001c0a7984 */ /* 0x000e620000000800 */
[----:B0-----:R-:W0:Y:S08]  /*1800*/  F2F.F64.F32 R6, |R0| ;  /* 0x4000000000067310 */ /* 0x001e300000201800 */
[----:B-1----:R-:W1:Y:S01]  /*1810*/  F2F.F64.F32 R4, |R10| ;  /* 0x4000000a00047310 */ /* 0x002e620000201800 */
[----:B0-----:R-:W-:-:S02]  /*1820*/  DSETP.GT.AND P0, PT, R6, UR4, PT ;  /* 0x0000000406007e2a */ /* 0x001fc4000bf04000 */
[----:B-1----:R-:W-:-:S14]  /*1830*/  DSETP.LEU.AND P1, PT, R4, UR4, PT ;  /* 0x0000000404007e2a */ /* 0x002fdc000bf2b000 */
[----:B------:R-:W-:Y:S05]  /*1840*/  @!P0 BRA P1, `(.L_x_30) ;  /* 0x0000000800648947 */ /* 0x000fea0000800000 */
[----:B------:R-:W0:Y:S01]  /*1850*/  LDS R14, [R19] ;  /* 0x00000000130e7984 */ /* 0x000e220000000800 */
[----:B------:R-:W1:Y:S01]  /*1860*/  F2F.F64.F32 R10, R10 ;  /* 0x0000000a000a7310 */ /* 0x000e620000201800 */
[----:B------:R-:W-:Y:S01]  /*1870*/  MOV R8, 0x0 ;  /* 0x0000000000087802 */ /* 0x000fe20000000f00 */
[----:B------:R-:W2:Y:S01]  /*1880*/  LDCU.64 UR4, c[0x4][0x70] ;  /* 0x01000e00ff0477ac */ /* 0x000ea20008000a00 */
[----:B------:R-:W3:Y:S04]  /*1890*/  LDS R20, [R23] ;  /* 0x0000000017147984 */ /* 0x000ee80000000800 */
[----:B------:R-:W-:Y:S01]  /*18a0*/  STL [R1], R16 ;  /* 0x0000001001007387 */ /* 0x000fe20000100800 */
[----:B------:R-:W4:Y:S01]  /*18b0*/  F2F.F64.F32 R30, R30 ;  /* 0x0000001e001e7310 */ /* 0x000f220000201800 */
[----:B------:R-:W3:Y:S02]  /*18c0*/  LDC.64 R8, c[0x4][R8] ;  /* 0x0100000008087b82 */ /* 0x000ee40000000a00 */
[----:B-1----:R-:W-:Y:S05]  /*18d0*/  STL.64 [R1+0x8], R10 ;  /* 0x0000080a01007387 */ /* 0x002fea0000100a00 */
[----:B------:R-:W1:Y:S01]  /*18e0*/  F2F.F64.F32 R12, R29 ;  /* 0x0000001d000c7310 */ /* 0x000e620000201800 */
[----:B--2---:R-:W-:Y:S01]  /*18f0*/  IMAD.U32 R4, RZ, RZ, UR4 ;  /* 0x00000004ff047e24 */ /* 0x004fe2000f8e00ff */
[----:B------:R-:W-:Y:S01]  /*1900*/  MOV R5, UR5 ;  /* 0x0000000500057c02 */ /* 0x000fe20008000f00 */
[----:B----4-:R-:W-:Y:S05]  /*1910*/  STL.64 [R1+0x28], R30 ;  /* 0x0000281e01007387 */ /* 0x010fea0000100a00 */
[----:B------:R-:W2:Y:S01]  /*1920*/  F2F.F64.F32 R6, R0 ;  /* 0x0000000000067310 */ /* 0x000ea20000201800 */
[----:B-1----:R-:W-:Y:S07]  /*1930*/  STL.64 [R1+0x30], R12 ;  /* 0x0000300c01007387 */ /* 0x002fee0000100a00 */
[----:B0-----:R-:W0:Y:S01]  /*1940*/  F2F.F64.F32 R14, R14 ;  /* 0x0000000e000e7310 */ /* 0x001e220000201800 */
[----:B--2---:R1:W-:Y:S07]  /*1950*/  STL.64 [R1+0x18], R6 ;  /* 0x0000180601007387 */ /* 0x0043ee0000100a00 */
[----:B---3--:R-:W2:Y:S01]  /*1960*/  F2F.F64.F32 R20, R20 ;  /* 0x0000001400147310 */ /* 0x008ea20000201800 */
[----:B-1----:R-:W-:Y:S01]  /*1970*/  IMAD.MOV.U32 R6, RZ, RZ, R18 ;  /* 0x000000ffff067224 */ /* 0x002fe200078e0012 */
[----:B------:R-:W-:Y:S01]  /*1980*/  MOV R7, R2 ;  /* 0x0000000200077202 */ /* 0x000fe20000000f00 */
[----:B0-----:R0:W-:Y:S04]  /*1990*/  STL.64 [R1+0x10], R14 ;  /* 0x0000100e01007387 */ /* 0x0011e80000100a00 */
[----:B--2---:R0:W-:Y:S02]  /*19a0*/  STL.64 [R1+0x20], R20 ;  /* 0x0000201401007387 */ /* 0x0041e40000100a00 */
[----:B0-----:R-:W-:-:S07]  /*19b0*/  LEPC R20, `(.L_x_31) ;  /* 0x000000001014794e */ /* 0x001fce0000000000 */
[----:B------:R-:W-:Y:S05]  /*19c0*/  CALL.ABS.NOINC R8 ;  /* 0x0000000008007343 */ /* 0x000fea0003c00000 */
.L_x_31:
[----:B------:R-:W0:Y:S01]  /*19d0*/  LDCU UR4, c[0x0][0x3a8] ;  /* 0x00007500ff0477ac */ /* 0x000e220008000800 */
[----:B------:R-:W-:-:S05]  /*19e0*/  IMAD.IADD R0, R16, 0x1, R17 ;  /* 0x0000000110007824 */ /* 0x000fca00078e0211 */
[----:B0-----:R-:W-:-:S13]  /*19f0*/  ISETP.GE.AND P0, PT, R0, UR4, PT ;  /* 0x0000000400007c0c */ /* 0x001fda000bf06270 */
[----:B------:R-:W-:Y:S05]  /*1a00*/  @P0 BRA `(.L_x_32) ;  /* 0x0000000400000947 */ /* 0x000fea0003800000 */
[----:B------:R-:W-:Y:S01]  /*1a10*/  LEA R0, R17, R19, 0x2 ;  /* 0x0000001311007211 */ /* 0x000fe200078e10ff */
[----:B------:R-:W-:Y:S01]  /*1a20*/  BSSY.RECONVERGENT B2, `(.L_x_33) ;  /* 0x0000013000027945 */ /* 0x000fe20003800200 */
[----:B------:R-:W-:-:S03]  /*1a30*/  IMAD.MOV.U32 R3, RZ, RZ, RZ ;  /* 0x000000ffff037224 */ /* 0x000fc600078e00ff */
        /* <DEDUP_REMOVED lines=16> */
.L_x_35:
[----:B------:R-:W-:Y:S05]  /*1b40*/  BSYNC.RECONVERGENT B3 ;  /* 0x0000000000037941 */ /* 0x000fea0003800200 */
.L_x_34:
[----:B------:R-:W-:Y:S05]  /*1b50*/  BSYNC.RECONVERGENT B2 ;  /* 0x0000000000027941 */ /* 0x000fea0003800200 */
.L_x_33:
[C---:B------:R-:W-:Y:S01]  /*1b60*/  IMAD R28, R17.reuse, 0x4, R28 ;  /* 0x00000004111c7824 */ /* 0x040fe200078e021c */
[----:B------:R-:W-:Y:S01]  /*1b70*/  LDS R6, [R19] ;  /* 0x0000000013067984 */ /* 0x000fe20000000800 */
[----:B------:R-:W-:Y:S01]  /*1b80*/  LEA R4, R17, R23, 0x2 ;  /* 0x0000001711047211 */ /* 0x000fe200078e10ff */
[----:B------:R-:W-:Y:S02]  /*1b90*/  BSSY.RECONVERGENT B2, `(.L_x_36) ;  /* 0x0000013000027945 */ /* 0x000fe40003800200 */
[----:B------:R-:W0:Y:S04]  /*1ba0*/  LDS R7, [R28] ;  /* 0x000000001c077984 */ /* 0x000e280000000800 */
[----:B------:R-:W-:Y:S04]  /*1bb0*/  LDS R0, [R23] ;  /* 0x0000000017007984 */ /* 0x000fe80000000800 */
[----:B------:R-:W1:Y:S01]  /*1bc0*/  LDS R5, [R4] ;  /* 0x0000000004057984 */ /* 0x000e620000000800 */
[----:B0-----:R-:W-:-:S04]  /*1bd0*/  FFMA R8, R7, -R3, R6 ;  /* 0x8000000307087223 */ /* 0x001fc80000000006 */
[----:B------:R-:W0:Y:S01]  /*1be0*/  MUFU.RCP R6, R8 ;  /* 0x0000000800067308 */ /* 0x000e220000001000 */
[----:B-1----:R-:W-:-:S07]  /*1bf0*/  FFMA R3, R5, -R3, R0 ;  /* 0x8000000305037223 */ /* 0x002fce0000000000 */
[----:B------:R-:W1:Y:S01]  /*1c00*/  FCHK P0, R3, R8 ;  /* 0x0000000803007302 */ /* 0x000e620000000000 */
[----:B0-----:R-:W-:-:S04]  /*1c10*/  FFMA R7, -R8, R6, 1 ;  /* 0x3f80000008077423 */ /* 0x001fc80000000106 */
[----:B------:R-:W-:-:S04]  /*1c20*/  FFMA R0, R6, R7, R6 ;  /* 0x0000000706007223 */ /* 0x000fc80000000006 */
[----:B------:R-:W-:-:S04]  /*1c30*/  FFMA R5, R3, R0, RZ ;  /* 0x0000000003057223 */ /* 0x000fc800000000ff */
[----:B------:R-:W-:-:S04]  /*1c40*/  FFMA R6, -R8, R5, R3 ;  /* 0x0000000508067223 */ /* 0x000fc80000000103 */
[----:B------:R-:W-:Y:S01]  /*1c50*/  FFMA R0, R0, R6, R5 ;  /* 0x0000000600007223 */ /* 0x000fe20000000005 */
[----:B-1----:R-:W-:Y:S06]  /*1c60*/  @!P0 BRA `(.L_x_37) ;  /* 0x0000000000148947 */ /* 0x002fec0003800000 */
[----:B------:R-:W-:Y:S01]  /*1c70*/  IMAD.MOV.U32 R0, RZ, RZ, R3 ;  /* 0x000000ffff007224 */ /* 0x000fe200078e0003 */
[----:B------:R-:W-:Y:S02]  /*1c80*/  MOV R3, R8 ;  /* 0x0000000800037202 */ /* 0x000fe40000000f00 */
[----:B------:R-:W-:-:S07]  /*1c90*/  MOV R8, 0x1cb0 ;  /* 0x00001cb000087802 */ /* 0x000fce0000000f00 */
[----:B------:R-:W-:Y:S05]  /*1ca0*/  CALL.REL.NOINC `($__internal_0_$__cuda_sm3x_div_rn_noftz_f32_slowpath) ;  /* 0x0000000400b87944 */ /* 0x000fea0003c00000 */
[----:B------:R-:W-:-:S07]  /*1cb0*/  MOV R0, R3 ;  /* 0x0000000300007202 */ /* 0x000fce0000000f00 */
.L_x_37:
[----:B------:R-:W-:Y:S05]  /*1cc0*/  BSYNC.RECONVERGENT B2 ;  /* 0x0000000000027941 */ /* 0x000fea0003800200 */
.L_x_36:
[----:B------:R-:W0:Y:S01]  /*1cd0*/  LDC.64 R6, c[0x0][0x3a0] ;  /* 0x0000e800ff067b82 */ /* 0x000e220000000a00 */
[----:B------:R-:W1:Y:S01]  /*1ce0*/  F2F.F64.F32 R8, R0 ;  /* 0x0000000000087310 */ /* 0x000e620000201800 */
[----:B------:R-:W-:Y:S01]  /*1cf0*/  MOV R3, 0x0 ;  /* 0x0000000000037802 */ /* 0x000fe20000000f00 */
[----:B------:R-:W2:Y:S01]  /*1d00*/  LDCU.64 UR4, c[0x4][0x78] ;  /* 0x01000f00ff0477ac */ /* 0x000ea20008000a00 */
[----:B0-----:R-:W-:-:S05]  /*1d10*/  IMAD.WIDE.U32 R6, R16, 0x4, R6 ;  /* 0x0000000410067825 */ /* 0x001fca00078e0006 */
[----:B------:R0:W-:Y:S01]  /*1d20*/  STG.E desc[UR36][R6.64], R0 ;  /* 0x0000000006007986 */ /* 0x0001e2000c101924 */
[----:B------:R-:W-:-:S06]  /*1d30*/  IMAD.WIDE.U32 R10, R17, 0x4, R6 ;  /* 0x00000004110a7825 */ /* 0x000fcc00078e0006 */
[----:B------:R-:W3:Y:S01]  /*1d40*/  LDG.E R10, desc[UR36][R10.64] ;  /* 0x000000240a0a7981 */ /* 0x000ee2000c1e1900 */
[----:B------:R4:W3:Y:S01]  /*1d50*/  LDC.64 R14, c[0x4][R3] ;  /* 0x01000000030e7b82 */ /* 0x0008e20000000a00 */
[----:B--2---:R-:W-:Y:S01]  /*1d60*/  IMAD.U32 R4, RZ, RZ, UR4 ;  /* 0x00000004ff047e24 */ /* 0x004fe2000f8e00ff */
[----:B------:R-:W-:Y:S01]  /*1d70*/  MOV R5, UR5 ;  /* 0x0000000500057c02 */ /* 0x000fe20008000f00 */
[----:B------:R4:W-:Y:S01]  /*1d80*/  STL.64 [R1], R16 ;  /* 0x0000001001007387 */ /* 0x0009e20000100a00 */
[----:B0-----:R-:W-:Y:S01]  /*1d90*/  MOV R6, R18 ;  /* 0x0000001200067202 */ /* 0x001fe20000000f00 */
[----:B------:R-:W-:Y:S02]  /*1da0*/  IMAD.MOV.U32 R7, RZ, RZ, R2 ;  /* 0x000000ffff077224 */ /* 0x000fe400078e0002 */
[----:B-1----:R4:W-:Y:S01]  /*1db0*/  STL.64 [R1+0x8], R8 ;  /* 0x0000080801007387 */ /* 0x0029e20000100a00 */
[----:B---3--:R-:W0:Y:S03]  /*1dc0*/  F2F.F64.F32 R12, R10 ;  /* 0x0000000a000c7310 */ /* 0x008e260000201800 */
[----:B0-----:R4:W-:Y:S02]  /*1dd0*/  STL.64 [R1+0x10], R12 ;  /* 0x0000100c01007387 */ /* 0x0019e40000100a00 */
[----:B------:R-:W-:-:S07]  /*1de0*/  LEPC R20, `(.L_x_38) ;  /* 0x000000001014794e */ /* 0x000fce0000000000 */
[----:B----4-:R-:W-:Y:S05]  /*1df0*/  CALL.ABS.NOINC R14 ;  /* 0x000000000e007343 */ /* 0x010fea0003c00000 */
.L_x_38:
[----:B------:R-:W-:Y:S05]  /*1e00*/  EXIT ;  /* 0x000000000000794d */ /* 0x000fea0003800000 */
.L_x_32:
[----:B------:R-:W-:-:S13]  /*1e10*/  ISETP.GE.U32.AND P0, PT, R16, R17, PT ;  /* 0x000000111000720c */ /* 0x000fda0003f06070 */
[----:B------:R-:W-:Y:S05]  /*1e20*/  @!P0 EXIT ;  /* 0x000000000000894d */ /* 0x000fea0003800000 */
[----:B------:R-:W0:Y:S01]  /*1e30*/  S2UR UR5, SR_CgaCtaId ;  /* 0x00000000000579c3 */ /* 0x000e220000008800 */
[----:B------:R-:W-:Y:S01]  /*1e40*/  UMOV UR4, 0x400 ;  /* 0x0000040000047882 */ /* 0x000fe20000000000 */
[----:B------:R-:W-:Y:S01]  /*1e50*/  IADD3 R17, PT, PT, R16, -R17, RZ ;  /* 0x8000001110117210 */ /* 0x000fe20007ffe0ff */
[----:B------:R-:W-:Y:S01]  /*1e60*/  UIADD3 UR4, UPT, UPT, UR4, 0x100, URZ ;  /* 0x0000010004047890 */ /* 0x000fe2000fffe0ff */
[----:B------:R-:W-:Y:S01]  /*1e70*/  BSSY.RECONVERGENT B2, `(.L_x_39) ;  /* 0x0000016000027945 */ /* 0x000fe20003800200 */
[----:B------:R-:W-:Y:S02]  /*1e80*/  HFMA2 R2, -RZ, RZ, 0, 0 ;  /* 0x00000000ff027431 */ /* 0x000fe400000001ff */
        /* <DEDUP_REMOVED lines=19> */
.L_x_41:
[----:B------:R-:W-:Y:S05]  /*1fc0*/  BSYNC.RECONVERGENT B3 ;  /* 0x0000000000037941 */ /* 0x000fea0003800200 */
.L_x_40:
[----:B------:R-:W-:Y:S05]  /*1fd0*/  BSYNC.RECONVERGENT B2 ;  /* 0x0000000000027941 */ /* 0x000fea0003800200 */
.L_x_39:
[----:B------:R-:W0:Y:S01]  /*1fe0*/  S2UR UR5, SR_CgaCtaId ;  /* 0x00000000000579c3 */ /* 0x000e220000008800 */
[----:B------:R-:W-:Y:S01]  /*1ff0*/  UMOV UR4, 0x400 ;  /* 0x0000040000047882 */ /* 0x000fe20000000000 */
[----:B------:R-:W-:Y:S01]  /*2000*/  LDS R19, [R19] ;  /* 0x0000000013137984 */ /* 0x000fe20000000800 */
[----:B------:R-:W-:Y:S01]  /*2010*/  UIADD3 UR6, UPT, UPT, UR4, 0x200, URZ ;  /* 0x0000020004067890 */ /* 0x000fe2000fffe0ff */
[----:B------:R-:W-:Y:S01]  /*2020*/  BSSY.RECONVERGENT B2, `(.L_x_42) ;  /* 0x0000017000027945 */ /* 0x000fe20003800200 */
[----:B------:R-:W-:Y:S01]  /*2030*/  UIADD3 UR4, UPT, UPT, UR4, 0x300, URZ ;  /* 0x0000030004047890 */ /* 0x000fe2000fffe0ff */
[----:B------:R-:W-:Y:S01]  /*2040*/  LDS R23, [R23] ;  /* 0x0000000017177984 */ /* 0x000fe20000000800 */
[----:B0-----:R-:W-:Y:S02]  /*2050*/  ULEA UR6, UR5, UR6, 0x18 ;  /* 0x0000000605067291 */ /* 0x001fe4000f8ec0ff */
[----:B------:R-:W-:-:S04]  /*2060*/  ULEA UR4, UR5, UR4, 0x18 ;  /* 0x0000000405047291 */ /* 0x000fc8000f8ec0ff */
[C---:B------:R-:W-:Y:S02]  /*2070*/  LEA R3, R17.reuse, UR6, 0x2 ;  /* 0x0000000611037c11 */ /* 0x040fe4000f8e10ff */
[----:B------:R-:W-:-:S03]  /*2080*/  LEA R17, R17, UR4, 0x2 ;  /* 0x0000000411117c11 */ /* 0x000fc6000f8e10ff */
[----:B------:R-:W0:Y:S04]  /*2090*/  LDS R4, [R3] ;  /* 0x0000000003047984 */ /* 0x000e280000000800 */
        /* <DEDUP_REMOVED lines=11> */
[----:B------:R-:W-:Y:S02]  /*2150*/  MOV R3, R7 ;  /* 0x0000000700037202 */ /* 0x000fe40000000f00 */
[----:B------:R-:W-:-:S07]  /*2160*/  MOV R8, 0x2180 ;  /* 0x0000218000087802 */ /* 0x000fce0000000f00 */
[----:B------:R-:W-:Y:S05]  /*2170*/  CALL.REL.NOINC `($__internal_0_$__cuda_sm3x_div_rn_noftz_f32_slowpath) ;  /* 0x0000000000847944 */ /* 0x000fea0003c00000 */
[----:B------:R-:W-:-:S07]  /*2180*/  IMAD.MOV.U32 R5, RZ, RZ, R3 ;  /* 0x000000ffff057224 */ /* 0x000fce00078e0003 */
.L_x_43:
[----:B------:R-:W-:Y:S05]  /*2190*/  BSYNC.RECONVERGENT B2 ;  /* 0x0000000000027941 */ /* 0x000fea0003800200 */
.L_x_42:
[----:B------:R-:W0:Y:S02]  /*21a0*/  LDC.64 R2, c[0x0][0x3a0] ;  /* 0x0000e800ff027b82 */ /* 0x000e240000000a00 */
[----:B0-----:R-:W-:-:S05]  /*21b0*/  IMAD.WIDE.U32 R2, R16, 0x4, R2 ;  /* 0x0000000410027825 */ /* 0x001fca00078e0002 */
[----:B------:R-:W-:Y:S01]  /*21c0*/  STG.E desc[UR36][R2.64], R5 ;  /* 0x0000000502007986 */ /* 0x000fe2000c101924 */
[----:B------:R-:W-:Y:S05]  /*21d0*/  EXIT ;  /* 0x000000000000794d */ /* 0x000fea0003800000 */
.L_x_30:
[----:B------:R-:W-:Y:S01]  /*21e0*/  MOV R0, 0x0 ;  /* 0x0000000000007802 */ /* 0x000fe20000000f00 */
[----:B------:R-:W0:Y:S01]  /*21f0*/  LDCU.64 UR4, c[0x4][0x80] ;  /* 0x01001000ff0477ac */ /* 0x000e220008000a00 */
[----:B------:R-:W-:Y:S02]  /*2200*/  CS2R R6, SRZ ;  /* 0x0000000000067805 */ /* 0x000fe4000001ff00 */
[----:B------:R1:W2:Y:S01]  /*2210*/  LDC.64 R2, c[0x4][R0] ;  /* 0x0100000000027b82 */ /* 0x0002a20000000a00 */
[----:B0-----:R-:W-:Y:S02]  /*2220*/  MOV R4, UR4 ;  /* 0x0000000400047c02 */ /* 0x001fe40008000f00 */
[----:B-1----:R-:W-:-:S07]  /*2230*/  MOV R5, UR5 ;  /* 0x0000000500057c02 */ /* 0x002fce0008000f00 */
[----:B------:R-:W-:-:S07]  /*2240*/  LEPC R20, `(.L_x_44) ;  /* 0x000000001014794e */ /* 0x000fce0000000000 */
[----:B--2---:R-:W-:Y:S05]  /*2250*/  CALL.ABS.NOINC R2 ;  /* 0x0000000002007343 */ /* 0x004fea0003c00000 */
.L_x_44:
[----:B------:R-:W0:Y:S01]  /*2260*/  LDS R3, [R19] ;  /* 0x0000000013037984 */ /* 0x000e220000000800 */
[----:B------:R-:W-:Y:S03]  /*2270*/  BSSY.RECONVERGENT B2, `(.L_x_45) ;  /* 0x000000d000027945 */ /* 0x000fe60003800200 */
[----:B------:R-:W1:Y:S01]  /*2280*/  LDS R0, [R23] ;  /* 0x0000000017007984 */ /* 0x000e620000000800 */
[----:B0-----:R-:W0:Y:S08]  /*2290*/  MUFU.RCP R2, R3 ;  /* 0x0000000300027308 */ /* 0x001e300000001000 */
[----:B-1----:R-:W1:Y:S01]  /*22a0*/  FCHK P0, R0, R3 ;  /* 0x0000000300007302 */ /* 0x002e620000000000 */
        /* <DEDUP_REMOVED lines=8> */
[----:B------:R-:W-:-:S07]  /*2330*/  IMAD.MOV.U32 R5, RZ, RZ, R3 ;  /* 0x000000ffff057224 */ /* 0x000fce00078e0003 */
.L_x_46:
[----:B------:R-:W-:Y:S05]  /*2340*/  BSYNC.RECONVERGENT B2 ;  /* 0x0000000000027941 */ /* 0x000fea0003800200 */
.L_x_45:
[----:B------:R-:W0:Y:S02]  /*2350*/  LDC.64 R2, c[0x0][0x3a0] ;  /* 0x0000e800ff027b82 */ /* 0x000e240000000a00 */
[----:B0-----:R-:W-:-:S05]  /*2360*/  IMAD.WIDE.U32 R2, R16, 0x4, R2 ;  /* 0x0000000410027825 */ /* 0x001fca00078e0002 */
[----:B------:R-:W-:Y:S01]  /*2370*/  STG.E desc[UR36][R2.64], R5 ;  /* 0x0000000502007986 */ /* 0x000fe2000c101924 */
[----:B------:R-:W-:Y:S05]  /*2380*/  EXIT ;  /* 0x000000000000794d */ /* 0x000fea0003800000 */
        .weak           $__internal_0_$__cuda_sm3x_div_rn_noftz_f32_slowpath
        .type           $__internal_0_$__cuda_sm3x_div_rn_noftz_f32_slowpath,@function
        .size           $__internal_0_$__cuda_sm3x_div_rn_noftz_f32_slowpath,(.L_x_197 - $__internal_0_$__cuda_sm3x_div_rn_noftz_f32_slowpath)
$__internal_0_$__cuda_sm3x_div_rn_noftz_f32_slowpath:
[----:B------:R-:W-:Y:S01]  /*2390*/  SHF.R.U32.HI R6, RZ, 0x17, R3 ;  /* 0x00000017ff067819 */ /* 0x000fe20000011603 */
[----:B------:R-:W-:Y:S01]  /*23a0*/  BSSY.RECONVERGENT B0, `(.L_x_47) ;  /* 0x0000062000007945 */ /* 0x000fe20003800200 */
[----:B------:R-:W-:Y:S02]  /*23b0*/  SHF.R.U32.HI R9, RZ, 0x17, R0 ;  /* 0x00000017ff097819 */ /* 0x000fe40000011600 */
[----:B------:R-:W-:Y:S02]  /*23c0*/  LOP3.LUT R6, R6, 0xff, RZ, 0xc0, !PT ;  /* 0x000000ff06067812 */ /* 0x000fe400078ec0ff */
[----:B------:R-:W-:Y:S02]  /*23d0*/  LOP3.LUT R9, R9, 0xff, RZ, 0xc0, !PT ;  /* 0x000000ff09097812 */ /* 0x000fe400078ec0ff */
[----:B------:R-:W-:Y:S02]  /*23e0*/  IADD3 R11, PT, PT, R6, -0x1, RZ ;  /* 0xffffffff060b7810 */ /* 0x000fe40007ffe0ff */
[----:B------:R-:W-:-:S02]  /*23f0*/  IADD3 R10, PT, PT, R9, -0x1, RZ ;  /* 0xffffffff090a7810 */ /* 0x000fc40007ffe0ff */
[----:B------:R-:W-:-:S04]  /*2400*/  ISETP.GT.U32.AND P0, PT, R11, 0xfd, PT ;  /* 0x000000fd0b00780c */ /* 0x000fc80003f04070 */
[----:B------:R-:W-:-:S13]  /*2410*/  ISETP.GT.U32.OR P0, PT, R10, 0xfd, P0 ;  /* 0x000000fd0a00780c */ /* 0x000fda0000704470 */
[----:B------:R-:W-:Y:S01]  /*2420*/  @!P0 IMAD.MOV.U32 R7, RZ, RZ, RZ ;  /* 0x000000ffff078224 */ /* 0x000fe200078e00ff */
[----:B------:R-:W-:Y:S06]  /*2430*/  @!P0 BRA `(.L_x_48) ;  /* 0x00000000005c8947 */ /* 0x000fec0003800000 */
[----:B------:R-:W-:Y:S02]  /*2440*/  FSETP.GTU.FTZ.AND P0, PT, |R0|, +INF , PT ;  /* 0x7f8000000000780b */ /* 0x000fe40003f1c200 */
[----:B------:R-:W-:-:S04]  /*2450*/  FSETP.GTU.FTZ.AND P1, PT, |R3|, +INF , PT ;  /* 0x7f8000000300780b */ /* 0x000fc80003f3c200 */
[----:B------:R-:W-:-:S13]  /*2460*/  PLOP3.LUT P0, PT, P0, P1, PT, 0xf8, 0x8f ;  /* 0x00000000008f781c */ /* 0x000fda0000703f70 */
[----:B------:R-:W-:Y:S05]  /*2470*/  @P0 BRA `(.L_x_49) ;  /* 0x00000004004c0947 */ /* 0x000fea0003800000 */
[----:B------:R-:W-:-:S13]  /*2480*/  LOP3.LUT P0, RZ, R3, 0x7fffffff, R0, 0xc8, !PT ;  /* 0x7fffffff03ff7812 */ /* 0x000fda000780c800 */
[----:B------:R-:W-:Y:S05]  /*2490*/  @!P0 BRA `(.L_x_50) ;  /* 0x00000004003c8947 */ /* 0x000fea0003800000 */
[C---:B------:R-:W-:Y:S02]  /*24a0*/  FSETP.NEU.FTZ.AND P2, PT, |R0|.reuse, +INF , PT ;  /* 0x7f8000000000780b */ /* 0x040fe40003f5d200 */
[----:B------:R-:W-:Y:S02]  /*24b0*/  FSETP.NEU.FTZ.AND P1, PT, |R3|, +INF , PT ;  /* 0x7f8000000300780b */ /* 0x000fe40003f3d200 */
[----:B------:R-:W-:-:S11]  /*24c0*/  FSETP.NEU.FTZ.AND P0, PT, |R0|, +INF , PT ;  /* 0x7f8000000000780b */ /* 0x000fd60003f1d200 */
[----:B------:R-:W-:Y:S05]  /*24d0*/  @!P1 BRA !P2, `(.L_x_50) ;  /* 0x00000004002c9947 */ /* 0x000fea0005000000 */
[----:B------:R-:W-:-:S04]  /*24e0*/  LOP3.LUT P2, RZ, R0, 0x7fffffff, RZ, 0xc0, !PT ;  /* 0x7fffffff00ff7812 */ /* 0x000fc8000784c0ff */
[----:B------:R-:W-:-:S13]  /*24f0*/  PLOP3.LUT P1, PT, P1, P2, PT, 0x2f, 0xf2 ;  /* 0x0000000000f2781c */ /* 0x000fda0000f24577 */
[----:B------:R-:W-:Y:S05]  /*2500*/  @P1 BRA `(.L_x_51) ;  /* 0x0000000400181947 */ /* 0x000fea0003800000 */
[----:B------:R-:W-:-:S04]  /*2510*/  LOP3.LUT P1, RZ, R3, 0x7fffffff, RZ, 0xc0, !PT ;  /* 0x7fffffff03ff7812 */ /* 0x000fc8000782c0ff */
[----:B------:R-:W-:-:S13]  /*2520*/  PLOP3.LUT P0, PT, P0, P1, PT, 0x2f, 0xf2 ;  /* 0x0000000000f2781c */ /* 0x000fda0000702577 */
[----:B------:R-:W-:Y:S05]  /*2530*/  @P0 BRA `(.L_x_52) ;  /* 0x0000000400000947 */ /* 0x000fea0003800000 */
[----:B------:R-:W-:Y:S02]  /*2540*/  ISETP.GE.AND P0, PT, R10, RZ, PT ;  /* 0x000000ff0a00720c */ /* 0x000fe40003f06270 */
[----:B------:R-:W-:-:S11]  /*2550*/  ISETP.GE.AND P1, PT, R11, RZ, PT ;  /* 0x000000ff0b00720c */ /* 0x000fd60003f26270 */
[----:B------:R-:W-:Y:S01]  /*2560*/  @P0 MOV R7, RZ ;  /* 0x000000ff00070202 */ /* 0x000fe20000000f00 */
[----:B------:R-:W-:Y:S01]  /*2570*/  @!P0 FFMA R0, R0, 1.84467440737095516160e+19, RZ ;  /* 0x5f80000000008823 */ /* 0x000fe200000000ff */
[----:B------:R-:W-:Y:S01]  /*2580*/  @!P0 MOV R7, 0xffffffc0 ;  /* 0xffffffc000078802 */ /* 0x000fe20000000f00 */
[----:B------:R-:W-:-:S04]  /*2590*/  @!P1 FFMA R3, R3, 1.84467440737095516160e+19, RZ ;  /* 0x5f80000003039823 */ /* 0x000fc800000000ff */
[----:B------:R-:W-:-:S07]  /*25a0*/  @!P1 VIADD R7, R7, 0x40 ;  /* 0x0000004007079836 */ /* 0x000fce0000000000 */
.L_x_48:
[----:B------:R-:W-:Y:S01]  /*25b0*/  LEA R10, R6, 0xc0800000, 0x17 ;  /* 0xc0800000060a7811 */ /* 0x000fe200078eb8ff */
[----:B------:R-:W-:Y:S01]  /*25c0*/  BSSY.RECONVERGENT B1, `(.L_x_53) ;  /* 0x0000036000017945 */ /* 0x000fe20003800200 */
[----:B------:R-:W-:Y:S02]  /*25d0*/  IADD3 R9, PT, PT, R9, -0x7f, RZ ;  /* 0xffffff8109097810 */ /* 0x000fe40007ffe0ff */
[----:B------:R-:W-:-:S03]  /*25e0*/  IADD3 R12, PT, PT, -R10, R3, RZ ;  /* 0x000000030a0c7210 */ /* 0x000fc60007ffe1ff */
[C---:B------:R-:W-:Y:S01]  /*25f0*/  IMAD R0, R9.reuse, -0x800000, R0 ;  /* 0xff80000009007824 */ /* 0x040fe200078e0200 */
[----:B------:R0:W1:Y:S01]  /*2600*/  MUFU.RCP R10, R12 ;  /* 0x0000000c000a7308 */ /* 0x0000620000001000 */
[----:B------:R-:W-:Y:S01]  /*2610*/  FADD.FTZ R3, -R12, -RZ ;  /* 0x800000ff0c037221 */ /* 0x000fe20000010100 */
[----:B0-----:R-:W-:-:S05]  /*2620*/  IADD3 R12, PT, PT, R9, 0x7f, -R6 ;  /* 0x0000007f090c7810 */ /* 0x001fca0007ffe806 */
[----:B------:R-:W-:Y:S02]  /*2630*/  IMAD.IADD R12, R12, 0x1, R7 ;  /* 0x000000010c0c7824 */ /* 0x000fe400078e0207 */
[----:B-1----:R-:W-:-:S04]  /*2640*/  FFMA R11, R10, R3, 1 ;  /* 0x3f8000000a0b7423 */ /* 0x002fc80000000003 */
[----:B------:R-:W-:-:S04]  /*2650*/  FFMA R10, R10, R11, R10 ;  /* 0x0000000b0a0a7223 */ /* 0x000fc8000000000a */
[----:B------:R-:W-:-:S04]  /*2660*/  FFMA R11, R0, R10, RZ ;  /* 0x0000000a000b7223 */ /* 0x000fc800000000ff */
[----:B------:R-:W-:-:S04]  /*2670*/  FFMA R13, R3, R11, R0 ;  /* 0x0000000b030d7223 */ /* 0x000fc80000000000 */
[----:B------:R-:W-:-:S04]  /*2680*/  FFMA R11, R10, R13, R11 ;  /* 0x0000000d0a0b7223 */ /* 0x000fc8000000000b */
[----:B------:R-:W-:-:S04]  /*2690*/  FFMA R0, R3, R11, R0 ;  /* 0x0000000b03007223 */ /* 0x000fc80000000000 */
[----:B------:R-:W-:-:S05]  /*26a0*/  FFMA R3, R10, R0, R11 ;  /* 0x000000000a037223 */ /* 0x000fca000000000b */
[----:B------:R-:W-:-:S04]  /*26b0*/  SHF.R.U32.HI R6, RZ, 0x17, R3 ;  /* 0x00000017ff067819 */ /* 0x000fc80000011603 */
[----:B------:R-:W-:-:S04]  /*26c0*/  LOP3.LUT R6, R6, 0xff, RZ, 0xc0, !PT ;  /* 0x000000ff06067812 */ /* 0x000fc800078ec0ff */
[----:B------:R-:W-:-:S04]  /*26d0*/  IADD3 R6, PT, PT, R6, R12, RZ ;  /* 0x0000000c06067210 */ /* 0x000fc80007ffe0ff */
[----:B------:R-:W-:-:S04]  /*26e0*/  IADD3 R7, PT, PT, R6, -0x1, RZ ;  /* 0xffffffff06077810 */ /* 0x000fc80007ffe0ff */
[----:B------:R-:W-:-:S13]  /*26f0*/  ISETP.GE.U32.AND P0, PT, R7, 0xfe, PT ;  /* 0x000000fe0700780c */ /* 0x000fda0003f06070 */
[----:B------:R-:W-:Y:S05]  /*2700*/  @!P0 BRA `(.L_x_54) ;  /* 0x0000000000808947 */ /* 0x000fea0003800000 */
[----:B------:R-:W-:-:S13]  /*2710*/  ISETP.GT.AND P0, PT, R6, 0xfe, PT ;  /* 0x000000fe0600780c */ /* 0x000fda0003f04270 */
[----:B------:R-:W-:Y:S05]  /*2720*/  @P0 BRA `(.L_x_55) ;  /* 0x00000000006c0947 */ /* 0x000fea0003800000 */
[----:B------:R-:W-:-:S13]  /*2730*/  ISETP.GE.AND P0, PT, R6, 0x1, PT ;  /* 0x000000010600780c */ /* 0x000fda0003f06270 */
[----:B------:R-:W-:Y:S05]  /*2740*/  @P0 BRA `(.L_x_56) ;  /* 0x0000000000740947 */ /* 0x000fea0003800000 */
[----:B------:R-:W-:Y:S02]  /*2750*/  ISETP.GE.AND P0, PT, R6, -0x18, PT ;  /* 0xffffffe80600780c */ /* 0x000fe40003f06270 */
[----:B------:R-:W-:-:S11]  /*2760*/  LOP3.LUT R3, R3, 0x80000000, RZ, 0xc0, !PT ;  /* 0x8000000003037812 */ /* 0x000fd600078ec0ff */
[----:B------:R-:W-:Y:S05]  /*2770*/  @!P0 BRA `(.L_x_56) ;  /* 0x0000000000688947 */ /* 0x000fea0003800000 */
[-CC-:B------:R-:W-:Y:S01]  /*2780*/  FFMA.RZ R7, R10, R0.reuse, R11.reuse ;  /* 0x000000000a077223 */ /* 0x180fe2000000c00b */
[C---:B------:R-:W-:Y:S02]  /*2790*/  ISETP.NE.AND P2, PT, R6.reuse, RZ, PT ;  /* 0x000000ff0600720c */ /* 0x040fe40003f45270 */
[----:B------:R-:W-:Y:S02]  /*27a0*/  ISETP.NE.AND P1, PT, R6, RZ, PT ;  /* 0x000000ff0600720c */ /* 0x000fe40003f25270 */
[----:B------:R-:W-:Y:S01]  /*27b0*/  LOP3.LUT R9, R7, 0x7fffff, RZ, 0xc0, !PT ;  /* 0x007fffff07097812 */ /* 0x000fe200078ec0ff */
[CCC-:B------:R-:W-:Y:S01]  /*27c0*/  FFMA.RP R7, R10.reuse, R0.reuse, R11.reuse ;  /* 0x000000000a077223 */ /* 0x1c0fe2000000800b */
[----:B------:R-:W-:Y:S01]  /*27d0*/  FFMA.RM R0, R10, R0, R11 ;  /* 0x000000000a007223 */ /* 0x000fe2000000400b */
[C---:B------:R-:W-:Y:S01]  /*27e0*/  VIADD R10, R6.reuse, 0x20 ;  /* 0x00000020060a7836 */ /* 0x040fe20000000000 */
[----:B------:R-:W-:Y:S02]  /*27f0*/  LOP3.LUT R9, R9, 0x800000, RZ, 0xfc, !PT ;  /* 0x0080000009097812 */ /* 0x000fe400078efcff */
[----:B------:R-:W-:-:S02]  /*2800*/  IADD3 R6, PT, PT, -R6, RZ, RZ ;  /* 0x000000ff06067210 */ /* 0x000fc40007ffe1ff */
[----:B------:R-:W-:Y:S02]  /*2810*/  SHF.L.U32 R10, R9, R10, RZ ;  /* 0x0000000a090a7219 */ /* 0x000fe400000006ff */
[----:B------:R-:W-:Y:S02]  /*2820*/  FSETP.NEU.FTZ.AND P0, PT, R7, R0, PT ;  /* 0x000000000700720b */ /* 0x000fe40003f1d000 */
[----:B------:R-:W-:Y:S02]  /*2830*/  SEL R0, R6, RZ, P2 ;  /* 0x000000ff06007207 */ /* 0x000fe40001000000 */
[----:B------:R-:W-:Y:S02]  /*2840*/  ISETP.NE.AND P1, PT, R10, RZ, P1 ;  /* 0x000000ff0a00720c */ /* 0x000fe40000f25270 */
[----:B------:R-:W-:Y:S02]  /*2850*/  SHF.R.U32.HI R0, RZ, R0, R9 ;  /* 0x00000000ff007219 */ /* 0x000fe40000011609 */
[----:B------:R-:W-:-:S02]  /*2860*/  PLOP3.LUT P0, PT, P0, P1, PT, 0xf8, 0x8f ;  /* 0x00000000008f781c */ /* 0x000fc40000703f70 */
[----:B------:R-:W-:Y:S02]  /*2870*/  SHF.R.U32.HI R7, RZ, 0x1, R0 ;  /* 0x00000001ff077819 */ /* 0x000fe40000011600 */
[----:B------:R-:W-:-:S04]  /*2880*/  SEL R6, RZ, 0x1, !P0 ;  /* 0x00000001ff067807 */ /* 0x000fc80004000000 */
[----:B------:R-:W-:-:S04]  /*2890*/  LOP3.LUT R9, R6, 0x1, R7, 0xf8, !PT ;  /* 0x0000000106097812 */ /* 0x000fc800078ef807 */
[----:B------:R-:W-:-:S04]  /*28a0*/  LOP3.LUT R0, R9, R0, RZ, 0xc0, !PT ;  /* 0x0000000009007212 */ /* 0x000fc800078ec0ff */
[----:B------:R-:W-:-:S04]  /*28b0*/  IADD3 R0, PT, PT, R7, R0, RZ ;  /* 0x0000000007007210 */ /* 0x000fc80007ffe0ff */
[----:B------:R-:W-:Y:S01]  /*28c0*/  LOP3.LUT R3, R0, R3, RZ, 0xfc, !PT ;  /* 0x0000000300037212 */ /* 0x000fe200078efcff */
[----:B------:R-:W-:Y:S06]  /*28d0*/  BRA `(.L_x_56) ;  /* 0x0000000000107947 */ /* 0x000fec0003800000 */
.L_x_55:
[----:B------:R-:W-:-:S04]  /*28e0*/  LOP3.LUT R3, R3, 0x80000000, RZ, 0xc0, !PT ;  /* 0x8000000003037812 */ /* 0x000fc800078ec0ff */
[----:B------:R-:W-:Y:S01]  /*28f0*/  LOP3.LUT R3, R3, 0x7f800000, RZ, 0xfc, !PT ;  /* 0x7f80000003037812 */ /* 0x000fe200078efcff */
[----:B------:R-:W-:Y:S06]  /*2900*/  BRA `(.L_x_56) ;  /* 0x0000000000047947 */ /* 0x000fec0003800000 */
.L_x_54:
[----:B------:R-:W-:-:S07]  /*2910*/  IMAD R3, R12, 0x800000, R3 ;  /* 0x008000000c037824 */ /* 0x000fce00078e0203 */
.L_x_56:
[----:B------:R-:W-:Y:S05]  /*2920*/  BSYNC.RECONVERGENT B1 ;  /* 0x0000000000017941 */ /* 0x000fea0003800200 */
.L_x_53:
[----:B------:R-:W-:Y:S05]  /*2930*/  BRA `(.L_x_57) ;  /* 0x0000000000207947 */ /* 0x000fea0003800000 */
.L_x_52:
[----:B------:R-:W-:-:S04]  /*2940*/  LOP3.LUT R3, R3, 0x80000000, R0, 0x48, !PT ;  /* 0x8000000003037812 */ /* 0x000fc800078e4800 */
[----:B------:R-:W-:Y:S01]  /*2950*/  LOP3.LUT R3, R3, 0x7f800000, RZ, 0xfc, !PT ;  /* 0x7f80000003037812 */ /* 0x000fe200078efcff */
[----:B------:R-:W-:Y:S06]  /*2960*/  BRA `(.L_x_57) ;  /* 0x0000000000147947 */ /* 0x000fec0003800000 */
.L_x_51:
[----:B------:R-:W-:Y:S01]  /*2970*/  LOP3.LUT R3, R3, 0x80000000, R0, 0x48, !PT ;  /* 0x8000000003037812 */ /* 0x000fe200078e4800 */
[----:B------:R-:W-:Y:S06]  /*2980*/  BRA `(.L_x_57) ;  /* 0x00000000000c7947 */ /* 0x000fec0003800000 */
.L_x_50:
[----:B------:R-:W0:Y:S01]  /*2990*/  MUFU.RSQ R3, -QNAN ;  /* 0xffc0000000037908 */ /* 0x000e220000001400 */
[----:B------:R-:W-:Y:S05]  /*29a0*/  BRA `(.L_x_57) ;  /* 0x0000000000047947 */ /* 0x000fea0003800000 */
.L_x_49:
[----:B------:R-:W-:-:S07]  /*29b0*/  FADD.FTZ R3, R0, R3 ;  /* 0x0000000300037221 */ /* 0x000fce0000010000 */
.L_x_57:
[----:B------:R-:W-:Y:S05]  /*29c0*/  BSYNC.RECONVERGENT B0 ;  /* 0x0000000000007941 */ /* 0x000fea0003800200 */
.L_x_47:
[----:B------:R-:W-:Y:S01]  /*29d0*/  HFMA2 R7, -RZ, RZ, 0, 0 ;  /* 0x00000000ff077431 */ /* 0x000fe200000001ff */
[----:B------:R-:W-:-:S04]  /*29e0*/  MOV R6, R8 ;  /* 0x0000000800067202 */ /* 0x000fc80000000f00 */
[----:B0-----:R-:W-:Y:S05]  /*29f0*/  RET.REL.NODEC R6 `(_Z7pcr_oddPfS_S_S_S_i) ;  /* 0xffffffd406807950 */ /* 0x001fea0003c3ffff */
.L_x_58:
[----:B------:R-:W-:-:S00]  /*2a00*/  BRA `(.L_x_58) ;  /* 0xfffffffc00fc7947 */ /* 0x000fc0000383ffff */
[----:B------:R-:W-:-:S00]  /*2a10*/  NOP ;  /* 0x0000000000007918 */ /* 0x000fc00000000000 */
        /* <DEDUP_REMOVED lines=14> */
.L_x_197:


//--------------------- .text._Z3pcrPfS_S_S_S_i   --------------------------
	.section	.text._Z3pcrPfS_S_S_S_i,"ax",@progbits
	.align	128
        .global         _Z3pcrPfS_S_S_S_i
        .type           _Z3pcrPfS_S_S_S_i,@function
        .size           _Z3pcrPfS_S_S_S_i,(.L_x_198 - _Z3pcrPfS_S_S_S_i)
        .other          _Z3pcrPfS_S_S_S_i,@"STO_CUDA_ENTRY STV_DEFAULT"
_Z3pcrPfS_S_S_S_i:
.text._Z3pcrPfS_S_S_S_i:
        /* <DEDUP_REMOVED lines=15> */
[----:B------:R-:W-:-:S04]  /*00f0*/  VIADD R3, R18, 0xffffffff ;  /* 0xffffffff12037836 */ /* 0x000fc80000000000 */
[----:B0-----:R-:W-:Y:S02]  /*0100*/  IMAD.WIDE.U32 R6, R3, 0x4, R6 ;  /* 0x0000000403067825 */ /* 0x001fe400078e0006 */
[----:B------:R-:W2:Y:S04]  /*0110*/  LDG.E R3, desc[UR36][R4.64] ;  /* 0x0000002404037981 */ /* 0x000ea8000c1e1900 */
        /* <DEDUP_REMOVED lines=11> */
[----:B------:R-:W-:Y:S05]  /*01d0*/  CALL.REL.NOINC `($__internal_1_$__cuda_sm3x_div_rn_noftz_f32_slowpath) ;  /* 0x0000001400047944 */ /* 0x000fea0003c00000 */
[----:B------:R-:W-:-:S07]  /*01e0*/  MOV R14, R0 ;  /* 0x00000000000e7202 */ /* 0x000fce0000000f00 */
.L_x_61:
[----:B------:R-:W-:Y:S05]  /*01f0*/  BSYNC.RECONVERGENT B1 ;  /* 0x0000000000017941 */ /* 0x000fea0003800200 */
.L_x_60:
[----:B------:R-:W-:Y:S05]  /*0200*/  BSYNC.RECONVERGENT B0 ;  /* 0x0000000000007941 */ /* 0x000fea0003800200 */
.L_x_59:
[----:B------:R-:W0:Y:S01]  /*0210*/  LDCU UR38, c[0x0][0x3a8] ;  /* 0x00007500ff2677ac */ /* 0x000e220008000800 */
[----:B------:R-:W1:Y:S01]  /*0220*/  LDC.64 R6, c[0x0][0x390] ;  /* 0x0000e400ff067b82 */ /* 0x000e620000000a00 */
[----:B------:R-:W-:Y:S01]  /*0230*/  BSSY.RECONVERGENT B0, `(.L_x_62) ;  /* 0x0000018000007945 */ /* 0x000fe20003800200 */
[----:B------:R-:W-:-:S06]  /*0240*/  IMAD.MOV.U32 R0, RZ, RZ, RZ ;  /* 0x000000ffff007224 */ /* 0x000fcc00078e00ff */
[----:B------:R-:W2:Y:S01]  /*0250*/  LDC.64 R8, c[0x0][0x388] ;  /* 0x0000e200ff087b82 */ /* 0x000ea20000000a00 */
[----:B0-----:R-:W-:-:S06]  /*0260*/  UIADD3 UR38, UPT, UPT, UR38, -0x1, URZ ;  /* 0xffffffff26267890 */ /* 0x001fcc000fffe0ff */
[C---:B------:R-:W-:Y:S01]  /*0270*/  ISETP.GE.AND P0, PT, R18.reuse, UR38, PT ;  /* 0x0000002612007c0c */ /* 0x040fe2000bf06270 */
[----:B-1----:R-:W-:-:S04]  /*0280*/  IMAD.WIDE.U32 R6, R18, 0x4, R6 ;  /* 0x0000000412067825 */ /* 0x002fc800078e0006 */
[----:B--2---:R-:W-:-:S08]  /*0290*/  IMAD.WIDE.U32 R8, R18, 0x4, R8 ;  /* 0x0000000412087825 */ /* 0x004fd000078e0008 */
        /* <DEDUP_REMOVED lines=15> */
.L_x_65:
[----:B------:R-:W-:Y:S05]  /*0390*/  BSYNC.RECONVERGENT B1 ;  /* 0x0000000000017941 */ /* 0x000fea0003800200 */
.L_x_64:
[----:B------:R-:W-:-:S07]  /*03a0*/  IMAD.MOV.U32 R0, RZ, RZ, R10 ;  /* 0x000000ffff007224 */ /* 0x000fce00078e000a */
.L_x_63:
[----:B------:R-:W-:Y:S05]  /*03b0*/  BSYNC.RECONVERGENT B0 ;  /* 0x0000000000007941 */ /* 0x000fea0003800200 */
.L_x_62:
[----:B------:R-:W-:-:S13]  /*03c0*/  ISETP.NE.AND P0, PT, R18, RZ, PT ;  /* 0x000000ff1200720c */ /* 0x000fda0003f05270 */
[----:B------:R-:W0:Y:S08]  /*03d0*/  @!P0 LDC.64 R20, c[0x0][0x388] ;  /* 0x0000e200ff148b82 */ /* 0x000e300000000a00 */
[----:B------:R-:W1:Y:S08]  /*03e0*/  @!P0 LDC.64 R22, c[0x0][0x380] ;  /* 0x0000e000ff168b82 */ /* 0x000e700000000a00 */
[----:B------:R-:W2:Y:S08]  /*03f0*/  @!P0 LDC.64 R12, c[0x0][0x398] ;  /* 0x0000e600ff0c8b82 */ /* 0x000eb00000000a00 */
[----:B------:R-:W3:Y:S01]  /*0400*/  @!P0 LDC.64 R10, c[0x0][0x390] ;  /* 0x0000e400ff0a8b82 */ /* 0x000ee20000000a00 */
[----:B0-----:R-:W4:Y:S04]  /*0410*/  @!P0 LDG.E R21, desc[UR36][R20.64] ;  /* 0x0000002414158981 */ /* 0x001f28000c1e1900 */
[----:B-1----:R0:W4:Y:S04]  /*0420*/  @!P0 LDG.E R22, desc[UR36][R22.64+0x4] ;  /* 0x0000042416168981 */ /* 0x002128000c1e1900 */
[----:B--2---:R-:W2:Y:S04]  /*0430*/  @!P0 LDG.E R3, desc[UR36][R12.64] ;  /* 0x000000240c038981 */ /* 0x004ea8000c1e1900 */
[----:B------:R-:W2:Y:S04]  /*0440*/  @!P0 LDG.E R24, desc[UR36][R12.64+0x4] ;  /* 0x000004240c188981 */ /* 0x000ea8000c1e1900 */
[----:B---3--:R-:W3:Y:S01]  /*0450*/  @!P0 LDG.E R11, desc[UR36][R10.64+0x4] ;  /* 0x000004240a0b8981 */ /* 0x008ee2000c1e1900 */
[----:B------:R-:W1:Y:S01]  /*0460*/  S2UR UR7, SR_CgaCtaId ;  /* 0x00000000000779c3 */ /* 0x000e620000008800 */
[----:B------:R-:W-:Y:S01]  /*0470*/  UMOV UR4, 0x400 ;  /* 0x0000040000047882 */ /* 0x000fe20000000000 */
[----:B------:R-:W-:Y:S01]  /*0480*/  BSSY.RECONVERGENT B0, `(.L_x_66) ;  /* 0x0000049000007945 */ /* 0x000fe20003800200 */
[----:B------:R-:W-:Y:S01]  /*0490*/  UIADD3 UR6, UPT, UPT, UR4, 0x200, URZ ;  /* 0x0000020004067890 */ /* 0x000fe2000fffe0ff */
[----:B------:R-:W-:Y:S01]  /*04a0*/  @!P0 IMAD.MOV.U32 R26, RZ, RZ, RZ ;  /* 0x000000ffff1a8224 */ /* 0x000fe200078e00ff */
[----:B-1----:R-:W-:-:S02]  /*04b0*/  ULEA UR5, UR7, UR4, 0x18 ;  /* 0x0000000407057291 */ /* 0x002fc4000f8ec0ff */
[----:B------:R-:W-:-:S04]  /*04c0*/  ULEA UR6, UR7, UR6, 0x18 ;  /* 0x0000000607067291 */ /* 0x000fc8000f8ec0ff */
[----:B------:R-:W-:Y:S01]  /*04d0*/  MOV R30, UR5 ;  /* 0x00000005001e7c02 */ /* 0x000fe20008000f00 */
[----:B------:R-:W-:Y:S01]  /*04e0*/  UIADD3 UR5, UPT, UPT, UR4, 0x100, URZ ;  /* 0x0000010004057890 */ /* 0x000fe2000fffe0ff */
[----:B------:R-:W-:Y:S01]  /*04f0*/  MOV R19, UR6 ;  /* 0x0000000600137c02 */ /* 0x000fe20008000f00 */
[----:B------:R-:W-:Y:S02]  /*0500*/  UIADD3 UR4, UPT, UPT, UR4, 0x300, URZ ;  /* 0x0000030004047890 */ /* 0x000fe4000fffe0ff */
[----:B------:R1:W-:Y:S01]  /*0510*/  @!P0 STS [R30], RZ ;  /* 0x000000ff1e008388 */ /* 0x0003e20000000800 */
[----:B------:R-:W-:Y:S01]  /*0520*/  ULEA UR39, UR7, UR5, 0x18 ;  /* 0x0000000507277291 */ /* 0x000fe2000f8ec0ff */
[C---:B------:R-:W-:Y:S01]  /*0530*/  IMAD R29, R18.reuse, 0x4, R30 ;  /* 0x00000004121d7824 */ /* 0x040fe200078e021e */
[----:B------:R-:W-:Y:S01]  /*0540*/  ULEA UR4, UR7, UR4, 0x18 ;  /* 0x0000000407047291 */ /* 0x000fe2000f8ec0ff */
[----:B0-----:R-:W-:-:S03]  /*0550*/  LEA R23, R18, R19, 0x2 ;  /* 0x0000001312177211 */ /* 0x001fc600078e10ff */
[----:B------:R-:W-:Y:S01]  /*0560*/  LEA R28, R18, UR39, 0x2 ;  /* 0x00000027121c7c11 */ /* 0x000fe2000f8e10ff */
[----:B----4-:R-:W-:Y:S01]  /*0570*/  @!P0 FFMA R17, R22, -R0, R21 ;  /* 0x8000000016118223 */ /* 0x010fe20000000015 */
[----:B------:R-:W-:-:S04]  /*0580*/  LEA R22, R18, UR4, 0x2 ;  /* 0x0000000412167c11 */ /* 0x000fc8000f8e10ff */
[----:B------:R1:W-:Y:S01]  /*0590*/  @!P0 STS [R30+0x100], R17 ;  /* 0x000100111e008388 */ /* 0x0003e20000000800 */
[-C--:B--2---:R-:W-:Y:S01]  /*05a0*/  @!P0 FFMA R3, R24, -R0.reuse, R3 ;  /* 0x8000000018038223 */ /* 0x084fe20000000003 */
[----:B---3--:R-:W-:-:S04]  /*05b0*/  @!P0 FMUL R20, R11, -R0 ;  /* 0x800000000b148220 */ /* 0x008fc80000400000 */
[----:B------:R1:W-:Y:S04]  /*05c0*/  @!P0 STS [R30+0x300], R3 ;  /* 0x000300031e008388 */ /* 0x0003e80000000800 */
[----:B------:R1:W-:Y:S01]  /*05d0*/  @!P0 STS [R30+0x200], R20 ;  /* 0x000200141e008388 */ /* 0x0003e20000000800 */
[----:B------:R-:W-:Y:S05]  /*05e0*/  @!P0 BRA `(.L_x_67) ;  /* 0x0000000000c88947 */ /* 0x000fea0003800000 */
[----:B------:R-:W-:-:S13]  /*05f0*/  ISETP.NE.AND P0, PT, R18, UR38, PT ;  /* 0x0000002612007c0c */ /* 0x000fda000bf05270 */
[----:B------:R-:W-:Y:S05]  /*0600*/  @P0 BRA `(.L_x_68) ;  /* 0x0000000000580947 */ /* 0x000fea0003800000 */
[----:B------:R-:W0:Y:S01]  /*0610*/  LDC.64 R12, c[0x0][0x380] ;  /* 0x0000e000ff0c7b82 */ /* 0x000e220000000a00 */
[----:B-1----:R-:W-:Y:S01]  /*0620*/  VIADD R3, R18, 0xffffffff ;  /* 0xffffffff12037836 */ /* 0x002fe20000000000 */
[----:B------:R-:W2:Y:S06]  /*0630*/  LDG.E R9, desc[UR36][R8.64] ;  /* 0x0000002408097981 */ /* 0x000eac000c1e1900 */
[----:B------:R-:W1:Y:S08]  /*0640*/  LDC.64 R10, c[0x0][0x390] ;  /* 0x0000e400ff0a7b82 */ /* 0x000e700000000a00 */
[----:B------:R-:W3:Y:S01]  /*0650*/  LDC.64 R4, c[0x0][0x398] ;  /* 0x0000e600ff047b82 */ /* 0x000ee20000000a00 */
[----:B0-----:R-:W-:-:S06]  /*0660*/  IMAD.WIDE.U32 R12, R3, 0x4, R12 ;  /* 0x00000004030c7825 */ /* 0x001fcc00078e000c */
[----:B------:R-:W4:Y:S01]  /*0670*/  LDG.E R13, desc[UR36][R12.64] ;  /* 0x000000240c0d7981 */ /* 0x000f22000c1e1900 */
[----:B-1----:R-:W-:-:S06]  /*0680*/  IMAD.WIDE.U32 R10, R3, 0x4, R10 ;  /* 0x00000004030a7825 */ /* 0x002fcc00078e000a */
[----:B------:R-:W2:Y:S01]  /*0690*/  LDG.E R10, desc[UR36][R10.64] ;  /* 0x000000240a0a7981 */ /* 0x000ea2000c1e1900 */
[----:B---3--:R-:W-:-:S04]  /*06a0*/  IMAD.WIDE.U32 R6, R18, 0x4, R4 ;  /* 0x0000000412067825 */ /* 0x008fc800078e0004 */
[----:B------:R-:W-:Y:S02]  /*06b0*/  IMAD.WIDE.U32 R4, R3, 0x4, R4 ;  /* 0x0000000403047825 */ /* 0x000fe400078e0004 */
[----:B------:R-:W3:Y:S04]  /*06c0*/  LDG.E R7, desc[UR36][R6.64] ;  /* 0x0000002406077981 */ /* 0x000ee8000c1e1900 */
[----:B------:R-:W3:Y:S01]  /*06d0*/  LDG.E R4, desc[UR36][R4.64] ;  /* 0x0000002404047981 */ /* 0x000ee2000c1e1900 */
[----:B------:R-:W-:Y:S02]  /*06e0*/  HFMA2 R20, -RZ, RZ, 0, 0 ;  /* 0x00000000ff147431 */ /* 0x000fe400000001ff */
[-C--:B----4-:R-:W-:Y:S01]  /*06f0*/  FMUL R26, R13, -R14.reuse ;  /* 0x8000000e0d1a7220 */ /* 0x090fe20000400000 */
[----:B--2---:R-:W-:-:S04]  /*0700*/  FFMA R17, R10, -R14, R9 ;  /* 0x8000000e0a117223 */ /* 0x004fc80000000009 */
[----:B------:R2:W-:Y:S04]  /*0710*/  STS [R29], R26 ;  /* 0x0000001a1d007388 */ /* 0x0005e80000000800 */
[----:B------:R2:W-:Y:S01]  /*0720*/  STS [R28], R17 ;  /* 0x000000111c007388 */ /* 0x0005e20000000800 */
[----:B---3--:R-:W-:-:S03]  /*0730*/  FFMA R3, R4, -R14, R7 ;  /* 0x8000000e04037223 */ /* 0x008fc60000000007 */
[----:B------:R2:W-:Y:S04]  /*0740*/  STS [R23], RZ ;  /* 0x000000ff17007388 */ /* 0x0005e80000000800 */
[----:B------:R2:W-:Y:S01]  /*0750*/  STS [R22], R3 ;  /* 0x0000000316007388 */ /* 0x0005e20000000800 */
[----:B------:R-:W-:Y:S05]  /*0760*/  BRA `(.L_x_67) ;  /* 0x0000000000687947 */ /* 0x000fea0003800000 */
.L_x_68:
[----:B-1----:R-:W0:Y:S01]  /*0770*/  LDC.64 R20, c[0x0][0x390] ;  /* 0x0000e400ff147b82 */ /* 0x002e220000000a00 */
[----:B------:R-:W-:Y:S01]  /*0780*/  VIADD R11, R18, 0xffffffff ;  /* 0xffffffff120b7836 */ /* 0x000fe20000000000 */
[----:B------:R-:W2:Y:S04]  /*0790*/  LDG.E R9, desc[UR36][R8.64] ;  /* 0x0000002408097981 */ /* 0x000ea8000c1e1900 */
[----:B------:R-:W3:Y:S02]  /*07a0*/  LDG.E R5, desc[UR36][R4.64+0x4] ;  /* 0x0000042404057981 */ /* 0x000ee4000c1e1900 */
[----:B------:R-:W1:Y:S02]  /*07b0*/  LDC.64 R24, c[0x0][0x380] ;  /* 0x0000e000ff187b82 */ /* 0x000e640000000a00 */
[----:B------:R-:W4:Y:S06]  /*07c0*/  LDG.E R7, desc[UR36][R6.64+0x4] ;  /* 0x0000042406077981 */ /* 0x000f2c000c1e1900 */
[----:B------:R-:W5:Y:S01]  /*07d0*/  LDC.64 R12, c[0x0][0x398] ;  /* 0x0000e600ff0c7b82 */ /* 0x000f620000000a00 */
[----:B0-----:R-:W-:-:S06]  /*07e0*/  IMAD.WIDE.U32 R20, R11, 0x4, R20 ;  /* 0x000000040b147825 */ /* 0x001fcc00078e0014 */
[----:B------:R-:W2:Y:S01]  /*07f0*/  LDG.E R20, desc[UR36][R20.64] ;  /* 0x0000002414147981 */ /* 0x000ea2000c1e1900 */
[----:B-1----:R-:W-:-:S06]  /*0800*/  IMAD.WIDE.U32 R24, R11, 0x4, R24 ;  /* 0x000000040b187825 */ /* 0x002fcc00078e0018 */
[----:B------:R-:W3:Y:S01]  /*0810*/  LDG.E R25, desc[UR36][R24.64] ;  /* 0x0000002418197981 */ /* 0x000ee2000c1e1900 */
[----:B-----5:R-:W-:-:S04]  /*0820*/  IMAD.WIDE.U32 R10, R11, 0x4, R12 ;  /* 0x000000040b0a7825 */ /* 0x020fc800078e000c */
[----:B------:R-:W-:Y:S02]  /*0830*/  IMAD.WIDE.U32 R12, R18, 0x4, R12 ;  /* 0x00000004120c7825 */ /* 0x000fe400078e000c */
[----:B------:R-:W5:Y:S04]  /*0840*/  LDG.E R10, desc[UR36][R10.64] ;  /* 0x000000240a0a7981 */ /* 0x000f68000c1e1900 */
[----:B------:R-:W5:Y:S04]  /*0850*/  LDG.E R15, desc[UR36][R12.64] ;  /* 0x000000240c0f7981 */ /* 0x000f68000c1e1900 */
[----:B------:R-:W5:Y:S01]  /*0860*/  LDG.E R3, desc[UR36][R12.64+0x4] ;  /* 0x000004240c037981 */ /* 0x000f62000c1e1900 */
[----:B--2---:R-:W-:Y:S01]  /*0870*/  FFMA R32, R20, -R14, R9 ;  /* 0x8000000e14207223 */ /* 0x004fe20000000009 */
[----:B----4-:R-:W-:-:S03]  /*0880*/  FMUL R20, R7, -R0 ;  /* 0x8000000007147220 */ /* 0x010fc60000400000 */
[----:B---3--:R-:W-:Y:S01]  /*0890*/  FFMA R17, R5, -R0, R32 ;  /* 0x8000000005117223 */ /* 0x008fe20000000020 */
[----:B------:R-:W-:-:S05]  /*08a0*/  FMUL R26, R25, -R14 ;  /* 0x8000000e191a7220 */ /* 0x000fca0000400000 */
[----:B------:R0:W-:Y:S01]  /*08b0*/  STS [R29], R26 ;  /* 0x0000001a1d007388 */ /* 0x0001e20000000800 */
[----:B-----5:R-:W-:-:S03]  /*08c0*/  FFMA R34, R10, -R14, R15 ;  /* 0x8000000e0a227223 */ /* 0x020fc6000000000f */
[----:B------:R0:W-:Y:S01]  /*08d0*/  STS [R28], R17 ;  /* 0x000000111c007388 */ /* 0x0001e20000000800 */
[----:B------:R-:W-:-:S03]  /*08e0*/  FFMA R3, R3, -R0, R34 ;  /* 0x8000000003037223 */ /* 0x000fc60000000022 */
[----:B------:R0:W-:Y:S04]  /*08f0*/  STS [R23], R20 ;  /* 0x0000001417007388 */ /* 0x0001e80000000800 */
[----:B------:R0:W-:Y:S02]  /*0900*/  STS [R22], R3 ;  /* 0x0000000316007388 */ /* 0x0001e40000000800 */
.L_x_67:
[----:B------:R-:W-:Y:S05]  /*0910*/  BSYNC.RECONVERGENT B0 ;  /* 0x0000000000007941 */ /* 0x000fea0003800200 */
.L_x_66:
[----:B------:R-:W3:Y:S01]  /*0920*/  F2F.F64.F32 R14, R14 ;  /* 0x0000000e000e7310 */ /* 0x000ee20000201800 */
[----:B------:R-:W-:Y:S01]  /*0930*/  MOV R8, 0x0 ;  /* 0x0000000000087802 */ /* 0x000fe20000000f00 */
[----:B------:R-:W-:Y:S01]  /*0940*/  STL [R1], R18 ;  /* 0x0000001201007387 */ /* 0x000fe20000100800 */
[----:B------:R-:W4:Y:S04]  /*0950*/  LDCU.64 UR4, c[0x4][0x58] ;  /* 0x01000b00ff0477ac */ /* 0x000f280008000a00 */
[----:B------:R-:W2:Y:S01]  /*0960*/  LDC.64 R8, c[0x4][R8] ;  /* 0x0100000008087b82 */ /* 0x000ea20000000a00 */
[----:B------:R-:W5:Y:S01]  /*0970*/  F2F.F64.F32 R10, R26 ;  /* 0x0000001a000a7310 */ /* 0x000f620000201800 */
[----:B---3--:R-:W-:Y:S07]  /*0980*/  STL.64 [R1+0x8], R14 ;  /* 0x0000080e01007387 */ /* 0x008fee0000100a00 */
[----:B------:R-:W3:Y:S01]  /*0990*/  F2F.F64.F32 R12, R17 ;  /* 0x00000011000c7310 */ /* 0x000ee20000201800 */
[----:B----4-:R-:W-:Y:S01]  /*09a0*/  MOV R4, UR4 ;  /* 0x0000000400047c02 */ /* 0x010fe20008000f00 */
[----:B------:R-:W-:Y:S01]  /*09b0*/  IMAD.U32 R5, RZ, RZ, UR5 ;  /* 0x00000005ff057e24 */ /* 0x000fe2000f8e00ff */
[----:B-----5:R-:W-:Y:S05]  /*09c0*/  STL.64 [R1+0x18], R10 ;  /* 0x0000180a01007387 */ /* 0x020fea0000100a00 */
[----:B01----:R-:W0:Y:S01]  /*09d0*/  F2F.F64.F32 R20, R20 ;  /* 0x0000001400147310 */ /* 0x003e220000201800 */
[----:B---3--:R-:W-:Y:S07]  /*09e0*/  STL.64 [R1+0x20], R12 ;  /* 0x0000200c01007387 */ /* 0x008fee0000100a00 */
[----:B------:R-:W1:Y:S01]  /*09f0*/  F2F.F64.F32 R24, R3 ;  /* 0x0000000300187310 */ /* 0x000e620000201800 */
[----:B0-----:R-:W-:Y:S07]  /*0a00*/  STL.64 [R1+0x28], R20 ;  /* 0x0000281401007387 */ /* 0x001fee0000100a00 */
[----:B------:R-:W0:Y:S01]  /*0a10*/  F2F.F64.F32 R6, R0 ;  /* 0x0000000000067310 */ /* 0x000e220000201800 */
[----:B-1----:R-:W-:Y:S04]  /*0a20*/  STL.64 [R1+0x30], R24 ;  /* 0x0000301801007387 */ /* 0x002fe80000100a00 */
[----:B0-----:R0:W-:Y:S02]  /*0a30*/  STL.64 [R1+0x10], R6 ;  /* 0x0000100601007387 */ /* 0x0011e40000100a00 */
[----:B0-----:R-:W-:Y:S01]  /*0a40*/  MOV R6, R16 ;  /* 0x0000001000067202 */ /* 0x001fe20000000f00 */
[----:B--2---:R-:W-:-:S07]  /*0a50*/  IMAD.MOV.U32 R7, RZ, RZ, R2 ;  /* 0x000000ffff077224 */ /* 0x004fce00078e0002 */
[----:B------:R-:W-:-:S07]  /*0a60*/  LEPC R20, `(.L_x_69) ;  /* 0x000000001014794e */ /* 0x000fce0000000000 */
[----:B------:R-:W-:Y:S05]  /*0a70*/  CALL.ABS.NOINC R8 ;  /* 0x0000000008007343 */ /* 0x000fea0003c00000 */
.L_x_69:
[----:B------:R-:W-:Y:S05]  /*0a80*/  WARPSYNC.ALL ;  /* 0x0000000000007948 */ /* 0x000fea0003800000 */
[----:B------:R-:W-:Y:S01]  /*0a90*/  BAR.SYNC.DEFER_BLOCKING 0x0 ;  /* 0x0000000000007b1d */ /* 0x000fe20000010000 */
[----:B------:R-:W-:-:S05]  /*0aa0*/  HFMA2 R25, -RZ, RZ, 0, 1.1920928955078125e-07 ;  /* 0x00000002ff197431 */ /* 0x000fca00000001ff */
[----:B------:R-:W0:Y:S02]  /*0ab0*/  LDCU UR40, c[0x0][0x3a8] ;  /* 0x00007500ff2877ac */ /* 0x000e240008000800 */
.L_x_83:
[C---:B------:R-:W-:Y:S01]  /*0ac0*/  ISETP.GE.U32.AND P0, PT, R18.reuse, R25, PT ;  /* 0x000000191200720c */ /* 0x040fe20003f06070 */
[----:B------:R-:W-:Y:S01]  /*0ad0*/  BSSY.RECONVERGENT B0, `(.L_x_70) ;  /* 0x000007b000007945 */ /* 0x000fe20003800200 */
[----:B------:R-:W-:-:S13]  /*0ae0*/  ISETP.NE.AND P1, PT, R18, RZ, PT ;  /* 0x000000ff1200720c */ /* 0x000fda0003f25270 */
[----:B------:R-:W-:Y:S05]  /*0af0*/  @P0 BRA P1, `(.L_x_71) ;  /* 0x00000000006c0947 */ /* 0x000fea0000800000 */
[----:B------:R-:W-:Y:S01]  /*0b00*/  IMAD R0, R25, 0x4, R28 ;  /* 0x0000000419007824 */ /* 0x000fe200078e021c */
[----:B------:R-:W-:Y:S01]  /*0b10*/  LDS R3, [R23] ;  /* 0x0000000017037984 */ /* 0x000fe20000000800 */
[----:B------:R-:W-:Y:S04]  /*0b20*/  BSSY.RECONVERGENT B1, `(.L_x_72) ;  /* 0x000000e000017945 */ /* 0x000fe80003800200 */
[----:B------:R-:W1:Y:S02]  /*0b30*/  LDS R0, [R0] ;  /* 0x0000000000007984 */ /* 0x000e640000000800 */
[----:B-1----:R-:W1:Y:S08]  /*0b40*/  MUFU.RCP R4, R0 ;  /* 0x0000000000047308 */ /* 0x002e700000001000 */
[----:B------:R-:W2:Y:S01]  /*0b50*/  FCHK P0, R3, R0 ;  /* 0x0000000003007302 */ /* 0x000ea20000000000 */
[----:B-1----:R-:W-:-:S04]  /*0b60*/  FFMA R5, -R0, R4, 1 ;  /* 0x3f80000000057423 */ /* 0x002fc80000000104 */
[----:B------:R-:W-:Y:S01]  /*0b70*/  FFMA R6, R4, R5, R4 ;  /* 0x0000000504067223 */ /* 0x000fe20000000004 */
[----:B------:R-:W-:-:S03]  /*0b80*/  IADD3 R4, PT, PT, R18, R25, RZ ;  /* 0x0000001912047210 */ /* 0x000fc60007ffe0ff */
[----:B------:R-:W-:-:S04]  /*0b90*/  FFMA R5, R3, R6, RZ ;  /* 0x0000000603057223 */ /* 0x000fc800000000ff */
[----:B------:R-:W-:-:S04]  /*0ba0*/  FFMA R7, -R0, R5, R3 ;  /* 0x0000000500077223 */ /* 0x000fc80000000103 */
[----:B------:R-:W-:Y:S01]  /*0bb0*/  FFMA R5, R6, R7, R5 ;  /* 0x0000000706057223 */ /* 0x000fe20000000005 */
[----:B--2---:R-:W-:Y:S06]  /*0bc0*/  @!P0 BRA `(.L_x_73) ;  /* 0x00000000000c8947 */ /* 0x004fec0003800000 */
[----:B------:R-:W-:-:S07]  /*0bd0*/  MOV R10, 0xbf0 ;  /* 0x00000bf0000a7802 */ /* 0x000fce0000000f00 */
[----:B0-----:R-:W-:Y:S05]  /*0be0*/  CALL.REL.NOINC `($__internal_1_$__cuda_sm3x_div_rn_noftz_f32_slowpath) ;  /* 0x0000000800807944 */ /* 0x001fea0003c00000 */
[----:B------:R-:W-:-:S07]  /*0bf0*/  IMAD.MOV.U32 R5, RZ, RZ, R0 ;  /* 0x000000ffff057224 */ /* 0x000fce00078e0000 */
.L_x_73:
[----:B0-----:R-:W-:Y:S05]  /*0c00*/  BSYNC.RECONVERGENT B1 ;  /* 0x0000000000017941 */ /* 0x001fea0003800200 */
.L_x_72:
[C---:B------:R-:W-:Y:S01]  /*0c10*/  IMAD R6, R25.reuse, 0x4, R23 ;  /* 0x0000000419067824 */ /* 0x040fe200078e0217 */
[----:B------:R-:W-:Y:S01]  /*0c20*/  LEA R0, R25, R29, 0x2 ;  /* 0x0000001d19007211 */ /* 0x000fe200078e10ff */
[----:B------:R-:W-:Y:S01]  /*0c30*/  LDS R24, [R28] ;  /* 0x000000001c187984 */ /* 0x000fe20000000800 */
[----:B------:R-:W-:-:S03]  /*0c40*/  MOV R27, RZ ;  /* 0x000000ff001b7202 */ /* 0x000fc60000000f00 */
[----:B------:R-:W0:Y:S04]  /*0c50*/  LDS R3, [R0] ;  /* 0x0000000000037984 */ /* 0x000e280000000800 */
[----:B------:R-:W1:Y:S04]  /*0c60*/  LDS R6, [R6] ;  /* 0x0000000006067984 */ /* 0x000e680000000800 */
[----:B------:R2:W3:Y:S01]  /*0c70*/  LDS R17, [R22] ;  /* 0x0000000016117984 */ /* 0x0004e20000000800 */
[-C--:B0-----:R-:W-:Y:S01]  /*0c80*/  FFMA R24, R3, -R5.reuse, R24 ;  /* 0x8000000503187223 */ /* 0x081fe20000000018 */
[----:B-1----:R-:W-:Y:S01]  /*0c90*/  FMUL R26, R6, -R5 ;  /* 0x80000005061a7220 */ /* 0x002fe20000400000 */
[----:B--2---:R-:W-:Y:S06]  /*0ca0*/  BRA `(.L_x_74) ;  /* 0x0000000400747947 */ /* 0x004fec0003800000 */
.L_x_71:
[C---:B------:R-:W-:Y:S01]  /*0cb0*/  IMAD.IADD R4, R18.reuse, 0x1, R25 ;  /* 0x0000000112047824 */ /* 0x040fe200078e0219 */
[----:B------:R-:W-:-:S04]  /*0cc0*/  ISETP.NE.AND P1, PT, R18, UR38, PT ;  /* 0x0000002612007c0c */ /* 0x000fc8000bf25270 */
[----:B0-----:R-:W-:-:S13]  /*0cd0*/  ISETP.GE.AND P0, PT, R4, UR40, PT ;  /* 0x0000002804007c0c */ /* 0x001fda000bf06270 */
[----:B------:R-:W-:Y:S05]  /*0ce0*/  @!P0 BRA P1, `(.L_x_75) ;  /* 0x0000000000888947 */ /* 0x000fea0000800000 */
[----:B------:R-:W-:Y:S01]  /*0cf0*/  IADD3 R4, PT, PT, R18, -R25, RZ ;  /* 0x8000001912047210 */ /* 0x000fe20007ffe0ff */
[----:B------:R-:W-:Y:S01]  /*0d00*/  LDS R3, [R29] ;  /* 0x000000001d037984 */ /* 0x000fe20000000800 */
[----:B------:R-:W-:Y:S02]  /*0d10*/  BSSY.RECONVERGENT B1, `(.L_x_76) ;  /* 0x000000e000017945 */ /* 0x000fe40003800200 */
[----:B------:R-:W-:-:S06]  /*0d20*/  LEA R0, R4, UR39, 0x2 ;  /* 0x0000002704007c11 */ /* 0x000fcc000f8e10ff */
[----:B------:R-:W0:Y:S02]  /*0d30*/  LDS R0, [R0] ;  /* 0x0000000000007984 */ /* 0x000e240000000800 */
[----:B0-----:R-:W0:Y:S08]  /*0d40*/  MUFU.RCP R5, R0 ;  /* 0x0000000000057308 */ /* 0x001e300000001000 */
[----:B------:R-:W1:Y:S01]  /*0d50*/  FCHK P0, R3, R0 ;  /* 0x0000000003007302 */ /* 0x000e620000000000 */
        /* <DEDUP_REMOVED lines=8> */
[----:B------:R-:W-:-:S07]  /*0de0*/  IMAD.MOV.U32 R5, RZ, RZ, R0 ;  /* 0x000000ffff057224 */ /* 0x000fce00078e0000 */
.L_x_77:
[----:B------:R-:W-:Y:S05]  /*0df0*/  BSYNC.RECONVERGENT B1 ;  /* 0x0000000000017941 */ /* 0x000fea0003800200 */
.L_x_76:
[----:B------:R-:W0:Y:S01]  /*0e00*/  S2UR UR5, SR_CgaCtaId ;  /* 0x00000000000579c3 */ /* 0x000e220000008800 */
[----:B------:R-:W-:Y:S01]  /*0e10*/  UMOV UR4, 0x400 ;  /* 0x0000040000047882 */ /* 0x000fe20000000000 */
[----:B------:R-:W-:Y:S01]  /*0e20*/  LDS R24, [R28] ;  /* 0x000000001c187984 */ /* 0x000fe20000000800 */
[----:B------:R-:W-:Y:S01]  /*0e30*/  UIADD3 UR6, UPT, UPT, UR4, 0x200, URZ ;  /* 0x0000020004067890 */ /* 0x000fe2000fffe0ff */
[----:B------:R-:W-:Y:S02]  /*0e40*/  HFMA2 R26, -RZ, RZ, 0, 0 ;  /* 0x00000000ff1a7431 */ /* 0x000fe400000001ff */
[----:B------:R-:W-:Y:S01]  /*0e50*/  LDS R17, [R22] ;  /* 0x0000000016117984 */ /* 0x000fe20000000800 */
[----:B0-----:R-:W-:Y:S02]  /*0e60*/  ULEA UR4, UR5, UR4, 0x18 ;  /* 0x0000000405047291 */ /* 0x001fe4000f8ec0ff */
[----:B------:R-:W-:-:S04]  /*0e70*/  ULEA UR6, UR5, UR6, 0x18 ;  /* 0x0000000605067291 */ /* 0x000fc8000f8ec0ff */
[----:B------:R-:W-:Y:S02]  /*0e80*/  MOV R30, UR4 ;  /* 0x00000004001e7c02 */ /* 0x000fe40008000f00 */
[----:B------:R-:W-:Y:S02]  /*0e90*/  IMAD.U32 R19, RZ, RZ, UR6 ;  /* 0x00000006ff137e24 */ /* 0x000fe4000f8e00ff */
[C---:B------:R-:W-:Y:S02]  /*0ea0*/  LEA R0, R4.reuse, R30, 0x2 ;  /* 0x0000001e04007211 */ /* 0x040fe400078e10ff */
[----:B------:R-:W-:-:S04]  /*0eb0*/  IMAD R3, R4, 0x4, R19 ;  /* 0x0000000404037824 */ /* 0x000fc800078e0213 */
[----:B------:R-:W0:Y:S04]  /*0ec0*/  LDS R0, [R0] ;  /* 0x0000000000007984 */ /* 0x000e280000000800 */
[----:B------:R-:W1:Y:S01]  /*0ed0*/  LDS R3, [R3] ;  /* 0x0000000003037984 */ /* 0x000e620000000800 */
[-C--:B0-----:R-:W-:Y:S01]  /*0ee0*/  FMUL R27, R0, -R5.reuse ;  /* 0x80000005001b7220 */ /* 0x081fe20000400000 */
[----:B-1----:R-:W-:Y:S01]  /*0ef0*/  FFMA R24, R3, -R5, R24 ;  /* 0x8000000503187223 */ /* 0x002fe20000000018 */
[----:B------:R-:W-:Y:S06]  /*0f00*/  BRA `(.L_x_74) ;  /* 0x0000000000dc7947 */ /* 0x000fec0003800000 */
.L_x_75:
[----:B------:R-:W-:Y:S01]  /*0f10*/  IMAD.IADD R6, R18, 0x1, -R25 ;  /* 0x0000000112067824 */ /* 0x000fe200078e0a19 */
[----:B------:R-:W-:Y:S01]  /*0f20*/  LDS R3, [R29] ;  /* 0x000000001d037984 */ /* 0x000fe20000000800 */
[----:B------:R-:W-:Y:S03]  /*0f30*/  BSSY.RECONVERGENT B1, `(.L_x_78) ;  /* 0x000000e000017945 */ /* 0x000fe60003800200 */
        /* <DEDUP_REMOVED lines=13> */
.L_x_79:
[----:B------:R-:W-:Y:S05]  /*1010*/  BSYNC.RECONVERGENT B1 ;  /* 0x0000000000017941 */ /* 0x000fea0003800200 */
.L_x_78:
[----:B------:R-:W-:Y:S01]  /*1020*/  IMAD R10, R25, 0x4, R28 ;  /* 0x00000004190a7824 */ /* 0x000fe200078e021c */
[----:B------:R-:W-:Y:S01]  /*1030*/  LDS R3, [R23] ;  /* 0x0000000017037984 */ /* 0x000fe20000000800 */
[----:B------:R-:W-:Y:S04]  /*1040*/  BSSY.RECONVERGENT B1, `(.L_x_80) ;  /* 0x000000d000017945 */ /* 0x000fe80003800200 */
        /* <DEDUP_REMOVED lines=11> */
[----:B------:R-:W-:Y:S05]  /*1100*/  CALL.REL.NOINC `($__internal_1_$__cuda_sm3x_div_rn_noftz_f32_slowpath) ;  /* 0x0000000400387944 */ /* 0x000fea0003c00000 */
.L_x_81:
[----:B------:R-:W-:Y:S05]  /*1110*/  BSYNC.RECONVERGENT B1 ;  /* 0x0000000000017941 */ /* 0x000fea0003800200 */
.L_x_80:
[----:B------:R-:W0:Y:S01]  /*1120*/  S2UR UR5, SR_CgaCtaId ;  /* 0x00000000000579c3 */ /* 0x000e220000008800 */
[----:B------:R-:W-:Y:S01]  /*1130*/  UMOV UR4, 0x400 ;  /* 0x0000040000047882 */ /* 0x000fe20000000000 */
[C---:B------:R-:W-:Y:S01]  /*1140*/  IMAD R7, R6.reuse, 0x4, R19 ;  /* 0x0000000406077824 */ /* 0x040fe200078e0213 */
[----:B------:R-:W-:Y:S01]  /*1150*/  UIADD3 UR4, UPT, UPT, UR4, 0x300, URZ ;  /* 0x0000030004047890 */ /* 0x000fe2000fffe0ff */
[----:B------:R-:W-:Y:S01]  /*1160*/  LEA R3, R6, R30, 0x2 ;  /* 0x0000001e06037211 */ /* 0x000fe200078e10ff */
[C---:B------:R-:W-:Y:S01]  /*1170*/  IMAD R11, R25.reuse, 0x4, R23 ;  /* 0x00000004190b7824 */ /* 0x040fe200078e0217 */
[----:B------:R-:W-:Y:S01]  /*1180*/  LEA R13, R25, R29, 0x2 ;  /* 0x0000001d190d7211 */ /* 0x000fe200078e10ff */
[----:B------:R-:W-:Y:S04]  /*1190*/  LDS R8, [R28] ;  /* 0x000000001c087984 */ /* 0x000fe80000000800 */
[----:B------:R-:W1:Y:S04]  /*11a0*/  LDS R7, [R7] ;  /* 0x0000000007077984 */ /* 0x000e680000000800 */
[----:B------:R-:W-:Y:S04]  /*11b0*/  LDS R10, [R22] ;  /* 0x00000000160a7984 */ /* 0x000fe80000000800 */
[----:B------:R-:W2:Y:S04]  /*11c0*/  LDS R24, [R13] ;  /* 0x000000000d187984 */ /* 0x000ea80000000800 */
[----:B------:R-:W3:Y:S01]  /*11d0*/  LDS R11, [R11] ;  /* 0x000000000b0b7984 */ /* 0x000ee20000000800 */
[----:B0-----:R-:W-:-:S06]  /*11e0*/  ULEA UR4, UR5, UR4, 0x18 ;  /* 0x0000000405047291 */ /* 0x001fcc000f8ec0ff */
[----:B------:R-:W-:Y:S02]  /*11f0*/  LEA R12, R6, UR4, 0x2 ;  /* 0x00000004060c7c11 */ /* 0x000fe4000f8e10ff */
[----:B------:R-:W0:Y:S04]  /*1200*/  LDS R6, [R3] ;  /* 0x0000000003067984 */ /* 0x000e280000000800 */
[----:B------:R-:W4:Y:S01]  /*1210*/  LDS R17, [R12] ;  /* 0x000000000c117984 */ /* 0x000f220000000800 */
[----:B-1----:R-:W-:-:S04]  /*1220*/  FFMA R9, R7, -R5, R8 ;  /* 0x8000000507097223 */ /* 0x002fc80000000008 */
[-C--:B--2---:R-:W-:Y:S01]  /*1230*/  FFMA R24, R24, -R0.reuse, R9 ;  /* 0x8000000018187223 */ /* 0x084fe20000000009 */
[-C--:B---3--:R-:W-:Y:S01]  /*1240*/  FMUL R26, R11, -R0.reuse ;  /* 0x800000000b1a7220 */ /* 0x088fe20000400000 */
[-C--:B0-----:R-:W-:Y:S01]  /*1250*/  FMUL R27, R6, -R5.reuse ;  /* 0x80000005061b7220 */ /* 0x081fe20000400000 */
[----:B----4-:R-:W-:Y:S01]  /*1260*/  FFMA R17, R17, -R5, R10 ;  /* 0x8000000511117223 */ /* 0x010fe2000000000a */
[----:B------:R-:W-:-:S07]  /*1270*/  MOV R5, R0 ;  /* 0x0000000000057202 */ /* 0x000fce0000000f00 */
.L_x_74:
[----:B------:R-:W-:Y:S05]  /*1280*/  BSYNC.RECONVERGENT B0 ;  /* 0x0000000000007941 */ /* 0x000fea0003800200 */
.L_x_70:
[----:B------:R-:W0:Y:S01]  /*1290*/  S2UR UR5, SR_CgaCtaId ;  /* 0x00000000000579c3 */ /* 0x000e220000008800 */
[----:B------:R-:W-:Y:S01]  /*12a0*/  UMOV UR4, 0x400 ;  /* 0x0000040000047882 */ /* 0x000fe20000000000 */
[----:B------:R-:W1:Y:S01]  /*12b0*/  F2F.F64.F32 R14, R24 ;  /* 0x00000018000e7310 */ /* 0x000e620000201800 */
[----:B------:R-:W-:Y:S01]  /*12c0*/  UIADD3 UR4, UPT, UPT, UR4, 0x300, URZ ;  /* 0x0000030004047890 */ /* 0x000fe2000fffe0ff */
[----:B------:R-:W-:Y:S01]  /*12d0*/  MOV R8, 0x0 ;  /* 0x0000000000087802 */ /* 0x000fe20000000f00 */
[----:B------:R-:W-:Y:S05]  /*12e0*/  STL [R1], R18 ;  /* 0x0000001201007387 */ /* 0x000fea0000100800 */
[----:B------:R-:W2:Y:S01]  /*12f0*/  F2F.F64.F32 R12, R26 ;  /* 0x0000001a000c7310 */ /* 0x000ea20000201800 */
[----:B------:R-:W4:Y:S01]  /*1300*/  LDC.64 R8, c[0x4][R8] ;  /* 0x0100000008087b82 */ /* 0x000f220000000a00 */
[----:B-1----:R-:W-:Y:S06]  /*1310*/  STL.64 [R1+0x10], R14 ;  /* 0x0000100e01007387 */ /* 0x002fec0000100a00 */
[----:B------:R-:W1:Y:S01]  /*1320*/  F2F.F64.F32 R6, R27 ;  /* 0x0000001b00067310 */ /* 0x000e620000201800 */
[----:B0-----:R-:W-:Y:S01]  /*1330*/  ULEA UR4, UR5, UR4, 0x18 ;  /* 0x0000000405047291 */ /* 0x001fe2000f8ec0ff */
[----:B--2---:R-:W-:Y:S05]  /*1340*/  STL.64 [R1+0x18], R12 ;  /* 0x0000180c01007387 */ /* 0x004fea0000100a00 */
[----:B------:R-:W-:Y:S01]  /*1350*/  LEA R4, R4, UR4, 0x2 ;  /* 0x0000000404047c11 */ /* 0x000fe2000f8e10ff */
[----:B-1----:R0:W-:Y:S04]  /*1360*/  STL.64 [R1+0x8], R6 ;  /* 0x0000080601007387 */ /* 0x0021e80000100a00 */
[----:B------:R-:W1:Y:S01]  /*1370*/  LDCU.64 UR4, c[0x4][0x60] ;  /* 0x01000c00ff0477ac */ /* 0x000e620008000a00 */
[----:B------:R-:W3:Y:S01]  /*1380*/  LDS R4, [R4] ;  /* 0x0000000004047984 */ /* 0x000ee20000000800 */
[----:B0-----:R-:W-:-:S02]  /*1390*/  MOV R6, R16 ;  /* 0x0000001000067202 */ /* 0x001fc40000000f00 */
[----:B------:R-:W-:Y:S01]  /*13a0*/  MOV R7, R2 ;  /* 0x0000000200077202 */ /* 0x000fe20000000f00 */
[----:B---3--:R-:W-:Y:S01]  /*13b0*/  FFMA R17, R4, -R5, R17 ;  /* 0x8000000504117223 */ /* 0x008fe20000000011 */
[----:B-1----:R-:W-:Y:S01]  /*13c0*/  MOV R4, UR4 ;  /* 0x0000000400047c02 */ /* 0x002fe20008000f00 */
[----:B------:R-:W-:Y:S02]  /*13d0*/  IMAD.U32 R5, RZ, RZ, UR5 ;  /* 0x00000005ff057e24 */ /* 0x000fe4000f8e00ff */
[----:B------:R-:W0:Y:S02]  /*13e0*/  F2F.F64.F32 R10, R17 ;  /* 0x00000011000a7310 */ /* 0x000e240000201800 */
[----:B0-----:R0:W-:Y:S01]  /*13f0*/  STL.64 [R1+0x20], R10 ;  /* 0x0000200a01007387 */ /* 0x0011e20000100a00 */
[----:B----4-:R-:W-:Y:S06]  /*1400*/  BAR.SYNC.DEFER_BLOCKING 0x0 ;  /* 0x0000000000007b1d */ /* 0x010fec0000010000 */
[----:B------:R-:W-:-:S07]  /*1410*/  LEPC R20, `(.L_x_82) ;  /* 0x000000001014794e */ /* 0x000fce0000000000 */
[----:B0-----:R-:W-:Y:S05]  /*1420*/  CALL.ABS.NOINC R8 ;  /* 0x0000000008007343 */ /* 0x001fea0003c00000 */
.L_x_82:
[----:B------:R1:W-:Y:S01]  /*1430*/  STS [R29], R27 ;  /* 0x0000001b1d007388 */ /* 0x0003e20000000800 */
[----:B------:R-:W-:Y:S05]  /*1440*/  WARPSYNC.ALL ;  /* 0x0000000000007948 */ /* 0x000fea0003800000 */
[----:B------:R1:W-:Y:S04]  /*1450*/  STS [R28], R24 ;  /* 0x000000181c007388 */ /* 0x0003e80000000800 */
[----:B------:R1:W-:Y:S04]  /*1460*/  STS [R23], R26 ;  /* 0x0000001a17007388 */ /* 0x0003e80000000800 */
[----:B------:R1:W-:Y:S01]  /*1470*/  STS [R22], R17 ;  /* 0x0000001116007388 */ /* 0x0003e20000000800 */
[----:B------:R-:W-:Y:S01]  /*1480*/  BAR.SYNC.DEFER_BLOCKING 0x0 ;  /* 0x0000000000007b1d */ /* 0x000fe20000010000 */
[C---:B------:R-:W-:Y:S01]  /*1490*/  ISETP.GE.U32.AND P0, PT, R25.reuse, 0x11, PT ;  /* 0x000000111900780c */ /* 0x040fe20003f06070 */
[----:B------:R-:W-:-:S12]  /*14a0*/  IMAD.SHL.U32 R25, R25, 0x2, RZ ;  /* 0x0000000219197824 */ /* 0x000fd800078e00ff */
[----:B-1----:R-:W-:Y:S05]  /*14b0*/  @!P0 BRA `(.L_x_83) ;  /* 0xfffffff400808947 */ /* 0x002fea000383ffff */
        /* <DEDUP_REMOVED lines=14> */
.L_x_85:
[----:B------:R-:W-:Y:S05]  /*15a0*/  BSYNC.RECONVERGENT B0 ;  /* 0x0000000000007941 */ /* 0x000fea0003800200 */
.L_x_84:
[----:B------:R-:W0:Y:S02]  /*15b0*/  LDC.64 R2, c[0x0][0x3a0] ;  /* 0x0000e800ff027b82 */ /* 0x000e240000000a00 */
[----:B0-----:R-:W-:-:S05]  /*15c0*/  IMAD.WIDE.U32 R18, R18, 0x4, R2 ;  /* 0x0000000412127825 */ /* 0x001fca00078e0002 */
[----:B------:R-:W-:Y:S01]  /*15d0*/  STG.E desc[UR36][R18.64], R5 ;  /* 0x0000000512007986 */ /* 0x000fe2000c101924 */
[----:B------:R-:W-:Y:S05]  /*15e0*/  EXIT ;  /* 0x000000000000794d */ /* 0x000fea0003800000 */
        .weak           $__internal_1_$__cuda_sm3x_div_rn_noftz_f32_slowpath
        .type           $__internal_1_$__cuda_sm3x_div_rn_noftz_f32_slowpath,@function
        .size           $__internal_1_$__cuda_sm3x_div_rn_noftz_f32_slowpath,(.L_x_198 - $__internal_1_$__cuda_sm3x_div_rn_noftz_f32_slowpath)
$__internal_1_$__cuda_sm3x_div_rn_noftz_f32_slowpath:
[----:B------:R-:W-:Y:S01]  /*15f0*/  SHF.R.U32.HI R11, RZ, 0x17, R0 ;  /* 0x00000017ff0b7819 */ /* 0x000fe20000011600 */
[----:B------:R-:W-:Y:S01]  /*1600*/  BSSY.RECONVERGENT B2, `(.L_x_86) ;  /* 0x0000062000027945 */ /* 0x000fe20003800200 */
[----:B------:R-:W-:Y:S02]  /*1610*/  SHF.R.U32.HI R13, RZ, 0x17, R3 ;  /* 0x00000017ff0d7819 */ /* 0x000fe40000011603 */
[----:B------:R-:W-:Y:S02]  /*1620*/  LOP3.LUT R11, R11, 0xff, RZ, 0xc0, !PT ;  /* 0x000000ff0b0b7812 */ /* 0x000fe400078ec0ff */
[----:B------:R-:W-:Y:S02]  /*1630*/  LOP3.LUT R13, R13, 0xff, RZ, 0xc0, !PT ;  /* 0x000000ff0d0d7812 */ /* 0x000fe400078ec0ff */
[----:B------:R-:W-:-:S03]  /*1640*/  IADD3 R15, PT, PT, R11, -0x1, RZ ;  /* 0xffffffff0b0f7810 */ /* 0x000fc60007ffe0ff */
[----:B------:R-:W-:Y:S01]  /*1650*/  VIADD R17, R13, 0xffffffff ;  /* 0xffffffff0d117836 */ /* 0x000fe20000000000 */
[----:B------:R-:W-:-:S04]  /*1660*/  ISETP.GT.U32.AND P0, PT, R15, 0xfd, PT ;  /* 0x000000fd0f00780c */ /* 0x000fc80003f04070 */
[----:B------:R-:W-:-:S13]  /*1670*/  ISETP.GT.U32.OR P0, PT, R17, 0xfd, P0 ;  /* 0x000000fd1100780c */ /* 0x000fda0000704470 */
[----:B------:R-:W-:Y:S01]  /*1680*/  @!P0 MOV R12, RZ ;  /* 0x000000ff000c8202 */ /* 0x000fe20000000f00 */
        /* <DEDUP_REMOVED lines=20> */
[----:B------:R-:W-:Y:S02]  /*17d0*/  @!P0 IMAD.MOV.U32 R12, RZ, RZ, -0x40 ;  /* 0xffffffc0ff0c8424 */ /* 0x000fe400078e00ff */
[----:B------:R-:W-:Y:S01]  /*17e0*/  @!P0 FFMA R3, R3, 1.84467440737095516160e+19, RZ ;  /* 0x5f80000003038823 */ /* 0x000fe200000000ff */
[----:B------:R-:W-:Y:S02]  /*17f0*/  @!P1 FFMA R0, R0, 1.84467440737095516160e+19, RZ ;  /* 0x5f80000000009823 */ /* 0x000fe400000000ff */
[----:B------:R-:W-:-:S07]  /*1800*/  @!P1 IADD3 R12, PT, PT, R12, 0x40, RZ ;  /* 0x000000400c0c9810 */ /* 0x000fce0007ffe0ff */
.L_x_87:
[----:B------:R-:W-:Y:S01]  /*1810*/  LEA R15, R11, 0xc0800000, 0x17 ;  /* 0xc08000000b0f7811 */ /* 0x000fe200078eb8ff */
[----:B------:R-:W-:Y:S01]  /*1820*/  VIADD R20, R13, 0xffffff81 ;  /* 0xffffff810d147836 */ /* 0x000fe20000000000 */
[----:B------:R-:W-:Y:S02]  /*1830*/  BSSY.RECONVERGENT B3, `(.L_x_92) ;  /* 0x0000035000037945 */ /* 0x000fe40003800200 */
[----:B------:R-:W-:Y:S01]  /*1840*/  IADD3 R21, PT, PT, -R15, R0, RZ ;  /* 0x000000000f157210 */ /* 0x000fe20007ffe1ff */
[C---:B------:R-:W-:Y:S01]  /*1850*/  IMAD R0, R20.reuse, -0x800000, R3 ;  /* 0xff80000014007824 */ /* 0x040fe200078e0203 */
[----:B------:R-:W-:Y:S02]  /*1860*/  IADD3 R11, PT, PT, R20, 0x7f, -R11 ;  /* 0x0000007f140b7810 */ /* 0x000fe40007ffe80b */
[----:B------:R-:W0:Y:S01]  /*1870*/  MUFU.RCP R15, R21 ;  /* 0x00000015000f7308 */ /* 0x000e220000001000 */
[----:B------:R-:W-:Y:S01]  /*1880*/  FADD.FTZ R17, -R21, -RZ ;  /* 0x800000ff15117221 */ /* 0x000fe20000010100 */
[----:B------:R-:W-:-:S03]  /*1890*/  IADD3 R11, PT, PT, R11, R12, RZ ;  /* 0x0000000c0b0b7210 */ /* 0x000fc60007ffe0ff */
[----:B0-----:R-:W-:-:S04]  /*18a0*/  FFMA R24, R15, R17, 1 ;  /* 0x3f8000000f187423 */ /* 0x001fc80000000011 */
        /* <DEDUP_REMOVED lines=8> */
[----:B------:R-:W-:-:S05]  /*1930*/  IADD3 R3, PT, PT, R12, R11, RZ ;  /* 0x0000000b0c037210 */ /* 0x000fca0007ffe0ff */
[----:B------:R-:W-:-:S05]  /*1940*/  VIADD R12, R3, 0xffffffff ;  /* 0xffffffff030c7836 */ /* 0x000fca0000000000 */
        /* <DEDUP_REMOVED lines=10> */
[----:B------:R-:W-:Y:S01]  /*19f0*/  IADD3 R20, PT, PT, R3, 0x20, RZ ;  /* 0x0000002003147810 */ /* 0x000fe20007ffe0ff */
[CCC-:B------:R-:W-:Y:S01]  /*1a00*/  FFMA.RP R12, R15.reuse, R17.reuse, R24.reuse ;  /* 0x000000110f0c7223 */ /* 0x1c0fe20000008018 */
[----:B------:R-:W-:Y:S01]  /*1a10*/  FFMA.RM R15, R15, R17, R24 ;  /* 0x000000110f0f7223 */ /* 0x000fe20000004018 */
[----:B------:R-:W-:Y:S02]  /*1a20*/  ISETP.NE.AND P2, PT, R3, RZ, PT ;  /* 0x000000ff0300720c */ /* 0x000fe40003f45270 */
[----:B------:R-:W-:Y:S02]  /*1a30*/  LOP3.LUT R11, R11, 0x7fffff, RZ, 0xc0, !PT ;  /* 0x007fffff0b0b7812 */ /* 0x000fe400078ec0ff */
[----:B------:R-:W-:Y:S02]  /*1a40*/  ISETP.NE.AND P1, PT, R3, RZ, PT ;  /* 0x000000ff0300720c */ /* 0x000fe40003f25270 */
[----:B------:R-:W-:-:S02]  /*1a50*/  LOP3.LUT R11, R11, 0x800000, RZ, 0xfc, !PT ;  /* 0x008000000b0b7812 */ /* 0x000fc400078efcff */
[----:B------:R-:W-:Y:S02]  /*1a60*/  IADD3 R3, PT, PT, -R3, RZ, RZ ;  /* 0x000000ff03037210 */ /* 0x000fe40007ffe1ff */
[----:B------:R-:W-:Y:S02]  /*1a70*/  SHF.L.U32 R20, R11, R20, RZ ;  /* 0x000000140b147219 */ /* 0x000fe400000006ff */
[----:B------:R-:W-:Y:S02]  /*1a80*/  FSETP.NEU.FTZ.AND P0, PT, R12, R15, PT ;  /* 0x0000000f0c00720b */ /* 0x000fe40003f1d000 */
[----:B------:R-:W-:Y:S02]  /*1a90*/  SEL R12, R3, RZ, P2 ;  /* 0x000000ff030c7207 */ /* 0x000fe40001000000 */
[----:B------:R-:W-:Y:S02]  /*1aa0*/  ISETP.NE.AND P1, PT, R20, RZ, P1 ;  /* 0x000000ff1400720c */ /* 0x000fe40000f25270 */
[----:B------:R-:W-:-:S02]  /*1ab0*/  SHF.R.U32.HI R12, RZ, R12, R11 ;  /* 0x0000000cff0c7219 */ /* 0x000fc4000001160b */
[----:B------:R-:W-:Y:S02]  /*1ac0*/  PLOP3.LUT P0, PT, P0, P1, PT, 0xf8, 0x8f ;  /* 0x00000000008f781c */ /* 0x000fe40000703f70 */
[----:B------:R-:W-:Y:S02]  /*1ad0*/  SHF.R.U32.HI R20, RZ, 0x1, R12 ;  /* 0x00000001ff147819 */ /* 0x000fe4000001160c */
[----:B------:R-:W-:-:S04]  /*1ae0*/  SEL R3, RZ, 0x1, !P0 ;  /* 0x00000001ff037807 */ /* 0x000fc80004000000 */
[----:B------:R-:W-:-:S04]  /*1af0*/  LOP3.LUT R3, R3, 0x1, R20, 0xf8, !PT ;  /* 0x0000000103037812 */ /* 0x000fc800078ef814 */
[----:B------:R-:W-:-:S05]  /*1b00*/  LOP3.LUT R3, R3, R12, RZ, 0xc0, !PT ;  /* 0x0000000c03037212 */ /* 0x000fca00078ec0ff */
[----:B------:R-:W-:-:S05]  /*1b10*/  IMAD.IADD R3, R20, 0x1, R3 ;  /* 0x0000000114037824 */ /* 0x000fca00078e0203 */
[----:B------:R-:W-:Y:S01]  /*1b20*/  LOP3.LUT R0, R3, R0, RZ, 0xfc, !PT ;  /* 0x0000000003007212 */ /* 0x000fe200078efcff */
[----:B------:R-:W-:Y:S06]  /*1b30*/  BRA `(.L_x_95) ;  /* 0x0000000000107947 */ /* 0x000fec0003800000 */
.L_x_94:
[----:B------:R-:W-:-:S04]  /*1b40*/  LOP3.LUT R0, R0, 0x80000000, RZ, 0xc0, !PT ;  /* 0x8000000000007812 */ /* 0x000fc800078ec0ff */
[----:B------:R-:W-:Y:S01]  /*1b50*/  LOP3.LUT R0, R0, 0x7f800000, RZ, 0xfc, !PT ;  /* 0x7f80000000007812 */ /* 0x000fe200078efcff */
[----:B------:R-:W-:Y:S06]  /*1b60*/  BRA `(.L_x_95) ;  /* 0x0000000000047947 */ /* 0x000fec0003800000 */
.L_x_93:
[----:B------:R-:W-:-:S07]  /*1b70*/  LEA R0, R11, R0, 0x17 ;  /* 0x000000000b007211 */ /* 0x000fce00078eb8ff */
.L_x_95:
[----:B------:R-:W-:Y:S05]  /*1b80*/  BSYNC.RECONVERGENT B3 ;  /* 0x0000000000037941 */ /* 0x000fea0003800200 */
.L_x_92:
[----:B------:R-:W-:Y:S05]  /*1b90*/  BRA `(.L_x_96) ;  /* 0x0000000000207947 */ /* 0x000fea0003800000 */
.L_x_91:
[----:B------:R-:W-:-:S04]  /*1ba0*/  LOP3.LUT R0, R0, 0x80000000, R3, 0x48, !PT ;  /* 0x8000000000007812 */ /* 0x000fc800078e4803 */
[----:B------:R-:W-:Y:S01]  /*1bb0*/  LOP3.LUT R0, R0, 0x7f800000, RZ, 0xfc, !PT ;  /* 0x7f80000000007812 */ /* 0x000fe200078efcff */
[----:B------:R-:W-:Y:S06]  /*1bc0*/  BRA `(.L_x_96) ;  /* 0x0000000000147947 */ /* 0x000fec0003800000 */
.L_x_90:
[----:B------:R-:W-:Y:S01]  /*1bd0*/  LOP3.LUT R0, R0, 0x80000000, R3, 0x48, !PT ;  /* 0x8000000000007812 */ /* 0x000fe200078e4803 */
[----:B------:R-:W-:Y:S06]  /*1be0*/  BRA `(.L_x_96) ;  /* 0x00000000000c7947 */ /* 0x000fec0003800000 */
.L_x_89:
[----:B------:R-:W0:Y:S01]  /*1bf0*/  MUFU.RSQ R0, -QNAN ;  /* 0xffc0000000007908 */ /* 0x000e220000001400 */
[----:B------:R-:W-:Y:S05]  /*1c00*/  BRA `(.L_x_96) ;  /* 0x0000000000047947 */ /* 0x000fea0003800000 */
.L_x_88:
[----:B------:R-:W-:-:S07]  /*1c10*/  FADD.FTZ R0, R3, R0 ;  /* 0x0000000003007221 */ /* 0x000fce0000010000 */
.L_x_96:
[----:B------:R-:W-:Y:S05]  /*1c20*/  BSYNC.RECONVERGENT B2 ;  /* 0x0000000000027941 */ /* 0x000fea0003800200 */
.L_x_86:
[----:B------:R-:W-:-:S04]  /*1c30*/  HFMA2 R11, -RZ, RZ, 0, 0 ;  /* 0x00000000ff0b7431 */ /* 0x000fc800000001ff */
[----:B0-----:R-:W-:Y:S05]  /*1c40*/  RET.REL.NODEC R10 `(_Z3pcrPfS_S_S_S_i) ;  /* 0xffffffe00aec7950 */ /* 0x001fea0003c3ffff */
.L_x_97:
        /* <DEDUP_REMOVED lines=11> */
.L_x_198:


//--------------------- .text._Z2crPfS_S_S_S_i    --------------------------
	.section	.text._Z2crPfS_S_S_S_i,"ax",@progbits
	.align	128
        .global         _Z2crPfS_S_S_S_i
        .type           _Z2crPfS_S_S_S_i,@function
        .size           _Z2crPfS_S_S_S_i,(.L_x_199 - _Z2crPfS_S_S_S_i)
        .other          _Z2crPfS_S_S_S_i,@"STO_CUDA_ENTRY STV_DEFAULT"
_Z2crPfS_S_S_S_i:
.text._Z2crPfS_S_S_S_i:
[----:B------:R-:W0:Y:S01]  /*0000*/  LDC R1, c[0x0][0x37c] ;  /* 0x0000df00ff017b82 */ /* 0x000e220000000800 */
[----:B------:R-:W1:Y:S07]  /*0010*/  S2R R34, SR_TID.X ;  /* 0x0000000000227919 */ /* 0x000e6e0000002100 */
[----:B------:R-:W2:Y:S01]  /*0020*/  LDC.64 R26, c[0x0][0x388] ;  /* 0x0000e200ff1a7b82 */ /* 0x000ea20000000a00 */
[----:B------:R-:W3:Y:S01]  /*0030*/  LDCU.64 UR36, c[0x0][0x358] ;  /* 0x00006b00ff2477ac */ /* 0x000ee20008000a00 */
[----:B0-----:R-:W-:-:S06]  /*0040*/  IADD3 R1, PT, PT, R1, -0x38, RZ ;  /* 0xffffffc801017810 */ /* 0x001fcc0007ffe0ff */
[----:B------:R-:W0:Y:S01]  /*0050*/  LDC.64 R24, c[0x0][0x380] ;  /* 0x0000e000ff187b82 */ /* 0x000e220000000a00 */
[----:B-1----:R-:W-:-:S04]  /*0060*/  IMAD.SHL.U32 R13, R34, 0x2, RZ ;  /* 0x00000002220d7824 */ /* 0x002fc800078e00ff */
[----:B--2---:R-:W-:-:S05]  /*0070*/  IMAD.WIDE.U32 R26, R13, 0x4, R26 ;  /* 0x000000040d1a7825 */ /* 0x004fca00078e001a */
[----:B---3--:R-:W2:Y:S01]  /*0080*/  LDG.E R5, desc[UR36][R26.64] ;  /* 0x000000241a057981 */ /* 0x008ea2000c1e1900 */
[----:B0-----:R-:W-:-:S05]  /*0090*/  IMAD.WIDE.U32 R24, R13, 0x4, R24 ;  /* 0x000000040d187825 */ /* 0x001fca00078e0018 */
[----:B------:R-:W3:Y:S01]  /*00a0*/  LDG.E R0, desc[UR36][R24.64+0x4] ;  /* 0x0000042418007981 */ /* 0x000ee2000c1e1900 */
[----:B------:R-:W0:Y:S01]  /*00b0*/  LDCU UR4, c[0x0][0x2f8] ;  /* 0x00005f00ff0477ac */ /* 0x000e220008000800 */
[----:B------:R-:W-:Y:S01]  /*00c0*/  BSSY.RECONVERGENT B2, `(.L_x_98) ;  /* 0x0000011000027945 */ /* 0x000fe20003800200 */
[----:B------:R-:W-:Y:S01]  /*00d0*/  HFMA2 R12, -RZ, RZ, 0, 0 ;  /* 0x00000000ff0c7431 */ /* 0x000fe200000001ff */
[----:B------:R-:W-:Y:S01]  /*00e0*/  IADD3 R17, PT, PT, R13, 0x1, RZ ;  /* 0x000000010d117810 */ /* 0x000fe20007ffe0ff */
[----:B------:R-:W1:Y:S01]  /*00f0*/  LDCU UR5, c[0x0][0x2fc] ;  /* 0x00005f80ff0577ac */ /* 0x000e620008000800 */
[----:B0-----:R-:W-:-:S05]  /*0100*/  IADD3 R32, P1, PT, R1, UR4, RZ ;  /* 0x0000000401207c10 */ /* 0x001fca000ff3e0ff */
[----:B-1----:R-:W-:Y:S01]  /*0110*/  IMAD.X R23, RZ, RZ, UR5, P1 ;  /* 0x00000005ff177e24 */ /* 0x002fe200088e06ff */
        /* <DEDUP_REMOVED lines=9> */
[----:B------:R-:W-:Y:S05]  /*01b0*/  CALL.REL.NOINC `($__internal_2_$__cuda_sm3x_div_rn_noftz_f32_slowpath) ;  /* 0x0000004000647944 */ /* 0x000fea0003c00000 */
[----:B------:R-:W-:-:S07]  /*01c0*/  IMAD.MOV.U32 R3, RZ, RZ, R0 ;  /* 0x000000ffff037224 */ /* 0x000fce00078e0000 */
.L_x_99:
[----:B------:R-:W-:Y:S05]  /*01d0*/  BSYNC.RECONVERGENT B2 ;  /* 0x0000000000027941 */ /* 0x000fea0003800200 */
.L_x_98:
[----:B------:R-:W0:Y:S01]  /*01e0*/  LDCU UR4, c[0x0][0x3a8] ;  /* 0x00007500ff0477ac */ /* 0x000e220008000800 */
[----:B------:R-:W1:Y:S01]  /*01f0*/  LDC.64 R28, c[0x0][0x390] ;  /* 0x0000e400ff1c7b82 */ /* 0x000e620000000a00 */
[----:B------:R-:W-:Y:S01]  /*0200*/  BSSY.RECONVERGENT B2, `(.L_x_100) ;  /* 0x0000015000027945 */ /* 0x000fe20003800200 */
[----:B------:R-:W-:Y:S01]  /*0210*/  MOV R2, RZ ;  /* 0x000000ff00027202 */ /* 0x000fe20000000f00 */
[----:B0-----:R-:W-:-:S06]  /*0220*/  UIADD3 UR4, UPT, UPT, UR4, -0x1, URZ ;  /* 0xffffffff04047890 */ /* 0x001fcc000fffe0ff */
[----:B------:R-:W-:Y:S01]  /*0230*/  ISETP.GE.AND P0, PT, R17, UR4, PT ;  /* 0x0000000411007c0c */ /* 0x000fe2000bf06270 */
[----:B-1----:R-:W-:-:S12]  /*0240*/  IMAD.WIDE.U32 R28, R13, 0x4, R28 ;  /* 0x000000040d1c7825 */ /* 0x002fd800078e001c */
        /* <DEDUP_REMOVED lines=15> */
.L_x_102:
[----:B------:R-:W-:Y:S05]  /*0340*/  BSYNC.RECONVERGENT B3 ;  /* 0x0000000000037941 */ /* 0x000fea0003800200 */
.L_x_101:
[----:B------:R-:W-:Y:S05]  /*0350*/  BSYNC.RECONVERGENT B2 ;  /* 0x0000000000027941 */ /* 0x000fea0003800200 */
.L_x_100:
[----:B------:R-:W0:Y:S01]  /*0360*/  LDCU UR4, c[0x0][0x3a8] ;  /* 0x00007500ff0477ac */ /* 0x000e220008000800 */
[----:B------:R-:W2:Y:S01]  /*0370*/  LDG.E R14, desc[UR36][R26.64+0x4] ;  /* 0x000004241a0e7981 */ /* 0x000ea2000c1e1900 */
[----:B------:R-:W1:Y:S03]  /*0380*/  LDCU.64 UR6, c[0x0][0x398] ;  /* 0x00007300ff0677ac */ /* 0x000e660008000a00 */
[----:B------:R-:W2:Y:S04]  /*0390*/  LDG.E R15, desc[UR36][R28.64] ;  /* 0x000000241c0f7981 */ /* 0x000ea8000c1e1900 */
[----:B------:R-:W3:Y:S01]  /*03a0*/  LDG.E R0, desc[UR36][R24.64] ;  /* 0x0000002418007981 */ /* 0x000ee2000c1e1900 */
[----:B0-----:R-:W-:-:S06]  /*03b0*/  UIADD3 UR4, UPT, UPT, UR4, -0x2, URZ ;  /* 0xfffffffe04047890 */ /* 0x001fcc000fffe0ff */
[C---:B------:R-:W-:Y:S02]  /*03c0*/  ISETP.NE.AND P0, PT, R13.reuse, UR4, PT ;  /* 0x000000040d007c0c */ /* 0x040fe4000bf05270 */
[----:B-1----:R-:W-:-:S04]  /*03d0*/  LEA R30, P1, R13, UR6, 0x2 ;  /* 0x000000060d1e7c11 */ /* 0x002fc8000f8210ff */
[----:B------:R-:W-:-:S05]  /*03e0*/  LEA.HI.X R31, R13, UR7, R12, 0x2, P1 ;  /* 0x000000070d1f7c11 */ /* 0x000fca00088f140c */
[----:B------:R-:W4:Y:S02]  /*03f0*/  LDG.E R21, desc[UR36][R30.64+0x4] ;  /* 0x000004241e157981 */ /* 0x000f24000c1e1900 */
[----:B------:R-:W-:Y:S02]  /*0400*/  @P0 IADD3 R13, PT, PT, R13, 0x2, RZ ;  /* 0x000000020d0d0810 */ /* 0x000fe40007ffe0ff */
[----:B------:R-:W5:Y:S02]  /*0410*/  @P0 LDG.E R16, desc[UR36][R24.64+0x8] ;  /* 0x0000082418100981 */ /* 0x000f64000c1e1900 */
[C---:B------:R-:W-:Y:S02]  /*0420*/  LEA R10, P1, R13.reuse, UR6, 0x2 ;  /* 0x000000060d0a7c11 */ /* 0x040fe4000f8210ff */
[----:B------:R-:W4:Y:S02]  /*0430*/  @P0 LDG.E R19, desc[UR36][R28.64+0x8] ;  /* 0x000008241c130981 */ /* 0x000f24000c1e1900 */
[----:B------:R-:W-:-:S02]  /*0440*/  LEA.HI.X R11, R13, UR7, R12, 0x2, P1 ;  /* 0x000000070d0b7c11 */ /* 0x000fc400088f140c */
[----:B------:R-:W4:Y:S04]  /*0450*/  @P0 LDG.E R20, desc[UR36][R30.64] ;  /* 0x000000241e140981 */ /* 0x000f28000c1e1900 */
[----:B------:R0:W4:Y:S01]  /*0460*/  LDG.E R22, desc[UR36][R10.64] ;  /* 0x000000240a167981 */ /* 0x000122000c1e1900 */
[----:B------:R-:W1:Y:S01]  /*0470*/  S2UR UR6, SR_CgaCtaId ;  /* 0x00000000000679c3 */ /* 0x000e620000008800 */
[----:B------:R-:W-:Y:S02]  /*0480*/  UMOV UR4, 0x400 ;  /* 0x0000040000047882 */ /* 0x000fe40000000000 */
[----:B------:R-:W-:Y:S01]  /*0490*/  UIADD3 UR5, UPT, UPT, UR4, 0x80, URZ ;  /* 0x0000008004057890 */ /* 0x000fe2000fffe0ff */
[----:B------:R-:W0:Y:S01]  /*04a0*/  F2F.F64.F32 R8, R3 ;  /* 0x0000000300087310 */ /* 0x000e220000201800 */
[----:B------:R-:W-:-:S02]  /*04b0*/  UIADD3 UR38, UPT, UPT, UR4, 0x180, URZ ;  /* 0x0000018004267890 */ /* 0x000fc4000fffe0ff */
[----:B-1----:R-:W-:Y:S02]  /*04c0*/  ULEA UR7, UR6, UR4, 0x18 ;  /* 0x0000000406077291 */ /* 0x002fe4000f8ec0ff */
[----:B------:R-:W-:-:S04]  /*04d0*/  ULEA UR5, UR6, UR5, 0x18 ;  /* 0x0000000506057291 */ /* 0x000fc8000f8ec0ff */
[C---:B------:R-:W-:Y:S02]  /*04e0*/  LEA R12, R34.reuse, UR7, 0x2 ;  /* 0x00000007220c7c11 */ /* 0x040fe4000f8e10ff */
[----:B------:R-:W-:Y:S01]  /*04f0*/  LEA R33, R34, UR5, 0x2 ;  /* 0x0000000522217c11 */ /* 0x000fe2000f8e10ff */
[----:B------:R-:W-:-:S04]  /*0500*/  UIADD3 UR5, UPT, UPT, UR4, 0x100, URZ ;  /* 0x0000010004057890 */ /* 0x000fc8000fffe0ff */
[----:B------:R-:W-:Y:S02]  /*0510*/  ULEA UR5, UR6, UR5, 0x18 ;  /* 0x0000000506057291 */ /* 0x000fe4000f8ec0ff */
[----:B------:R-:W-:Y:S01]  /*0520*/  ULEA UR38, UR6, UR38, 0x18 ;  /* 0x0000002606267291 */ /* 0x000fe2000f8ec0ff */
[----:B0-----:R0:W-:Y:S04]  /*0530*/  STL.64 [R1+0x8], R8 ;  /* 0x0000080801007387 */ /* 0x0011e80000100a00 */
[----:B------:R-:W-:Y:S01]  /*0540*/  STL [R1], R34 ;  /* 0x0000002201007387 */ /* 0x000fe20000100800 */
[----:B0-----:R-:W-:Y:S01]  /*0550*/  MOV R8, 0x0 ;  /* 0x0000000000087802 */ /* 0x001fe20000000f00 */
[----:B------:R-:W0:Y:S05]  /*0560*/  F2F.F64.F32 R4, R2 ;  /* 0x0000000200047310 */ /* 0x000e2a0000201800 */
[----:B------:R-:W1:Y:S01]  /*0570*/  LDC.64 R8, c[0x4][R8] ;  /* 0x0100000008087b82 */ /* 0x000e620000000a00 */
[----:B0-----:R0:W-:Y:S01]  /*0580*/  STL.64 [R1+0x10], R4 ;  /* 0x0000100401007387 */ /* 0x0011e20000100a00 */
[-C--:B--2---:R-:W-:Y:S01]  /*0590*/  FFMA R13, R15, -R3.reuse, R14 ;  /* 0x800000030f0d7223 */ /* 0x084fe2000000000e */
[----:B---3--:R-:W-:Y:S01]  /*05a0*/  FMUL R35, R0, -R3 ;  /* 0x8000000300237220 */ /* 0x008fe20000400000 */
[----:B------:R-:W-:-:S02]  /*05b0*/  @P0 MOV R0, R2 ;  /* 0x0000000200000202 */ /* 0x000fc40000000f00 */
[----:B------:R-:W-:Y:S02]  /*05c0*/  @!P0 MOV R0, R3 ;  /* 0x0000000300008202 */ /* 0x000fe40000000f00 */
[----:B------:R-:W-:Y:S01]  /*05d0*/  STS [R12], R35 ;  /* 0x000000230c007388 */ /* 0x000fe20000000800 */
[C---:B-----5:R-:W-:Y:S01]  /*05e0*/  @P0 FFMA R16, -R2.reuse, R16, R13 ;  /* 0x0000001002100223 */ /* 0x060fe2000000010d */
[----:B----4-:R-:W-:-:S04]  /*05f0*/  @P0 FMUL R18, R2, -R19 ;  /* 0x8000001302120220 */ /* 0x010fc80000400000 */
[----:B------:R-:W-:Y:S01]  /*0600*/  @P0 STS [R33], R16 ;  /* 0x0000001021000388 */ /* 0x000fe20000000800 */
[----:B------:R-:W-:Y:S01]  /*0610*/  @P0 FFMA R21, R20, -R3, R21 ;  /* 0x8000000314150223 */ /* 0x000fe20000000015 */
[----:B------:R-:W-:Y:S03]  /*0620*/  @P0 F2F.F64.F32 R10, R18 ;  /* 0x00000012000a0310 */ /* 0x000fe60000201800 */
[----:B------:R-:W-:Y:S01]  /*0630*/  FFMA R0, R22, -R0, R21 ;  /* 0x8000000016007223 */ /* 0x000fe20000000015 */
[----:B------:R-:W-:-:S04]  /*0640*/  @!P0 IMAD.MOV.U32 R16, RZ, RZ, R13 ;  /* 0x000000ffff108224 */ /* 0x000fc800078e000d */
[----:B------:R-:W-:Y:S01]  /*0650*/  F2F.F64.F32 R20, R0 ;  /* 0x0000000000147310 */ /* 0x000fe20000201800 */
[C---:B------:R-:W-:Y:S01]  /*0660*/  LEA R19, R34.reuse, UR5, 0x2 ;  /* 0x0000000522137c11 */ /* 0x040fe2000f8e10ff */
[----:B------:R-:W0:Y:S06]  /*0670*/  LDCU.64 UR4, c[0x4][0x8] ;  /* 0x01000100ff0477ac */ /* 0x000e2c0008000a00 */
[----:B------:R-:W2:Y:S01]  /*0680*/  F2F.F64.F32 R14, R16 ;  /* 0x00000010000e7310 */ /* 0x000ea20000201800 */
[----:B------:R-:W-:Y:S02]  /*0690*/  @!P0 CS2R R10, SRZ ;  /* 0x00000000000a8805 */ /* 0x000fe4000001ff00 */
[----:B------:R-:W-:Y:S01]  /*06a0*/  LEA R3, R34, UR38, 0x2 ;  /* 0x0000002622037c11 */ /* 0x000fe2000f8e10ff */
[----:B------:R-:W-:Y:S04]  /*06b0*/  @P0 STS [R19], R18 ;  /* 0x0000001213000388 */ /* 0x000fe80000000800 */
[----:B------:R-:W-:Y:S04]  /*06c0*/  @!P0 STS [R33], R13 ;  /* 0x0000000d21008388 */ /* 0x000fe80000000800 */
[----:B------:R-:W-:Y:S04]  /*06d0*/  @!P0 STS [R19], RZ ;  /* 0x000000ff13008388 */ /* 0x000fe80000000800 */
[----:B--2---:R-:W-:Y:S04]  /*06e0*/  STL.64 [R1+0x20], R14 ;  /* 0x0000200e01007387 */ /* 0x004fe80000100a00 */
[----:B------:R-:W-:Y:S04]  /*06f0*/  STL.64 [R1+0x28], R10 ;  /* 0x0000280a01007387 */ /* 0x000fe80000100a00 */
[----:B------:R-:W-:Y:S04]  /*0700*/  STS [R3], R0 ;  /* 0x0000000003007388 */ /* 0x000fe80000000800 */
[----:B------:R-:W-:Y:S01]  /*0710*/  STL.64 [R1+0x30], R20 ;  /* 0x0000301401007387 */ /* 0x000fe20000100a00 */
[----:B------:R-:W2:Y:S01]  /*0720*/  F2F.F64.F32 R6, R35 ;  /* 0x0000002300067310 */ /* 0x000ea20000201800 */
[----:B0-----:R-:W-:Y:S01]  /*0730*/  MOV R4, UR4 ;  /* 0x0000000400047c02 */ /* 0x001fe20008000f00 */
[----:B------:R-:W-:Y:S01]  /*0740*/  IMAD.U32 R5, RZ, RZ, UR5 ;  /* 0x00000005ff057e24 */ /* 0x000fe2000f8e00ff */
[----:B--2---:R0:W-:Y:S02]  /*0750*/  STL.64 [R1+0x18], R6 ;  /* 0x0000180601007387 */ /* 0x0041e40000100a00 */
[----:B0-----:R-:W-:-:S02]  /*0760*/  MOV R6, R32 ;  /* 0x0000002000067202 */ /* 0x001fc40000000f00 */
[----:B-1----:R-:W-:-:S07]  /*0770*/  MOV R7, R23 ;  /* 0x0000001700077202 */ /* 0x002fce0000000f00 */
[----:B------:R-:W-:-:S07]  /*0780*/  LEPC R20, `(.L_x_103) ;  /* 0x000000001014794e */ /* 0x000fce0000000000 */
[----:B------:R-:W-:Y:S05]  /*0790*/  CALL.ABS.NOINC R8 ;  /* 0x0000000008007343 */ /* 0x000fea0003c00000 */
.L_x_103:
[----:B------:R-:W-:Y:S05]  /*07a0*/  WARPSYNC.ALL ;  /* 0x0000000000007948 */ /* 0x000fea0003800000 */
[----:B------:R-:W0:Y:S01]  /*07b0*/  S2UR UR5, SR_CgaCtaId ;  /* 0x00000000000579c3 */ /* 0x000e220000008800 */
[----:B------:R-:W-:-:S07]  /*07c0*/  UMOV UR4, 0x400 ;  /* 0x0000040000047882 */ /* 0x000fce0000000000 */
[----:B------:R-:W-:Y:S01]  /*07d0*/  BAR.SYNC.DEFER_BLOCKING 0x0 ;  /* 0x0000000000007b1d */ /* 0x000fe20000010000 */
[----:B------:R-:W-:Y:S01]  /*07e0*/  ISETP.GT.U32.AND P0, PT, R34, 0xf, PT ;  /* 0x0000000f2200780c */ /* 0x000fe20003f04070 */
[----:B------:R-:W-:Y:S01]  /*07f0*/  UIADD3 UR6, UPT, UPT, UR4, 0x80, URZ ;  /* 0x0000008004067890 */ /* 0x000fe2000fffe0ff */
[----:B------:R-:W-:-:S03]  /*0800*/  IMAD.IADD R22, R17, 0x1, -R34 ;  /* 0x0000000111167824 */ /* 0x000fc600078e0a22 */
[----:B------:R-:W-:Y:S02]  /*0810*/  BSSY.RECONVERGENT B6, `(.L_x_104) ;  /* 0x0000066000067945 */ /* 0x000fe40003800200 */
[C---:B------:R-:W-:Y:S01]  /*0820*/  LEA R37, R22.reuse, UR38, 0x3 ;  /* 0x0000002616257c11 */ /* 0x040fe2000f8e18ff */
[----:B0-----:R-:W-:Y:S02]  /*0830*/  ULEA UR7, UR5, UR4, 0x18 ;  /* 0x0000000405077291 */ /* 0x001fe4000f8ec0ff */
[----:B------:R-:W-:Y:S02]  /*0840*/  UIADD3 UR4, UPT, UPT, UR4, 0x100, URZ ;  /* 0x0000010004047890 */ /* 0x000fe4000fffe0ff */
[----:B------:R-:W-:Y:S02]  /*0850*/  ULEA UR6, UR5, UR6, 0x18 ;  /* 0x0000000605067291 */ /* 0x000fe4000f8ec0ff */
[----:B------:R-:W-:Y:S01]  /*0860*/  ULEA UR4, UR5, UR4, 0x18 ;  /* 0x0000000405047291 */ /* 0x000fe2000f8ec0ff */
[----:B------:R-:W-:-:S03]  /*0870*/  LEA R35, R22, UR7, 0x3 ;  /* 0x0000000716237c11 */ /* 0x000fc6000f8e18ff */
[C---:B------:R-:W-:Y:S02]  /*0880*/  LEA R39, R22.reuse, UR6, 0x3 ;  /* 0x0000000616277c11 */ /* 0x040fe4000f8e18ff */
[----:B------:R-:W-:Y:S01]  /*0890*/  LEA R41, R22, UR4, 0x3 ;  /* 0x0000000416297c11 */ /* 0x000fe2000f8e18ff */
[----:B------:R-:W-:Y:S06]  /*08a0*/  @P0 BRA `(.L_x_105) ;  /* 0x0000000400700947 */ /* 0x000fec0003800000 */
[----:B------:R-:W0:Y:S01]  /*08b0*/  LDS R5, [R39+-0x8] ;  /* 0xfffff80027057984 */ /* 0x000e220000000800 */
[----:B------:R-:W-:Y:S03]  /*08c0*/  BSSY.RECONVERGENT B2, `(.L_x_106) ;  /* 0x000000e000027945 */ /* 0x000fe60003800200 */
[----:B------:R-:W1:Y:S01]  /*08d0*/  LDS R0, [R35+-0x4] ;  /* 0xfffffc0023007984 */ /* 0x000e620000000800 */
[----:B0-----:R-:W0:Y:S08]  /*08e0*/  MUFU.RCP R4, R5 ;  /* 0x0000000500047308 */ /* 0x001e300000001000 */
[----:B-1----:R-:W1:Y:S01]  /*08f0*/  FCHK P0, R0, R5 ;  /* 0x0000000500007302 */ /* 0x002e620000000000 */
[----:B0-----:R-:W-:-:S04]  /*0900*/  FFMA R3, -R5, R4, 1 ;  /* 0x3f80000005037423 */ /* 0x001fc80000000104 */
[----:B------:R-:W-:Y:S01]  /*0910*/  FFMA R7, R4, R3, R4 ;  /* 0x0000000304077223 */ /* 0x000fe20000000004 */
[----:B------:R-:W-:-:S03]  /*0920*/  SHF.L.U32 R3, R22, 0x1, RZ ;  /* 0x0000000116037819 */ /* 0x000fc600000006ff */
[----:B------:R-:W-:-:S04]  /*0930*/  FFMA R14, R0, R7, RZ ;  /* 0x00000007000e7223 */ /* 0x000fc800000000ff */
[----:B------:R-:W-:-:S04]  /*0940*/  FFMA R4, -R5, R14, R0 ;  /* 0x0000000e05047223 */ /* 0x000fc80000000100 */
[----:B------:R-:W-:Y:S01]  /*0950*/  FFMA R14, R7, R4, R14 ;  /* 0x00000004070e7223 */ /* 0x000fe2000000000e */
[----:B-1----:R-:W-:Y:S06]  /*0960*/  @!P0 BRA `(.L_x_107) ;  /* 0x00000000000c8947 */ /* 0x002fec0003800000 */
[----:B------:R-:W-:-:S07]  /*0970*/  MOV R8, 0x990 ;  /* 0x0000099000087802 */ /* 0x000fce0000000f00 */
[----:B------:R-:W-:Y:S05]  /*0980*/  CALL.REL.NOINC `($__internal_2_$__cuda_sm3x_div_rn_noftz_f32_slowpath) ;  /* 0x0000003800707944 */ /* 0x000fea0003c00000 */
[----:B------:R-:W-:-:S07]  /*0990*/  MOV R14, R0 ;  /* 0x00000000000e7202 */ /* 0x000fce0000000f00 */
.L_x_107:
[----:B------:R-:W-:Y:S05]  /*09a0*/  BSYNC.RECONVERGENT B2 ;  /* 0x0000000000027941 */ /* 0x000fea0003800200 */
.L_x_106:
[----:B------:R-:W0:Y:S01]  /*09b0*/  LDS R5, [R35+-0x8] ;  /* 0xfffff80023057984 */ /* 0x000e220000000800 */
[----:B------:R-:W-:Y:S01]  /*09c0*/  ISETP.NE.AND P0, PT, R34, 0xf, PT ;  /* 0x0000000f2200780c */ /* 0x000fe20003f05270 */
[----:B------:R-:W-:Y:S01]  /*09d0*/  BSSY.RECONVERGENT B2, `(.L_x_108) ;  /* 0x000002c000027945 */ /* 0x000fe20003800200 */
[----:B0-----:R-:W-:-:S05]  /*09e0*/  FMUL R12, R5, -R14 ;  /* 0x8000000e050c7220 */ /* 0x001fca0000400000 */
[----:B------:R0:W-:Y:S06]  /*09f0*/  STS [R35+-0x4], R12 ;  /* 0xfffffc0c23007388 */ /* 0x0001ec0000000800 */
[----:B------:R-:W-:Y:S05]  /*0a00*/  @!P0 BRA `(.L_x_109) ;  /* 0x0000000000788947 */ /* 0x000fea0003800000 */
[----:B------:R-:W1:Y:S01]  /*0a10*/  LDS R5, [R39] ;  /* 0x0000000027057984 */ /* 0x000e620000000800 */
[----:B------:R-:W-:Y:S03]  /*0a20*/  BSSY.RECONVERGENT B3, `(.L_x_110) ;  /* 0x000000d000037945 */ /* 0x000fe60003800200 */
[----:B------:R-:W2:Y:S01]  /*0a30*/  LDS R0, [R41+-0x4] ;  /* 0xfffffc0029007984 */ /* 0x000ea20000000800 */
[----:B-1----:R-:W1:Y:S08]  /*0a40*/  MUFU.RCP R2, R5 ;  /* 0x0000000500027308 */ /* 0x002e700000001000 */
[----:B--2---:R-:W2:Y:S01]  /*0a50*/  FCHK P0, R0, R5 ;  /* 0x0000000500007302 */ /* 0x004ea20000000000 */
[----:B-1----:R-:W-:-:S04]  /*0a60*/  FFMA R7, -R5, R2, 1 ;  /* 0x3f80000005077423 */ /* 0x002fc80000000102 */
[----:B------:R-:W-:-:S04]  /*0a70*/  FFMA R7, R2, R7, R2 ;  /* 0x0000000702077223 */ /* 0x000fc80000000002 */
[----:B------:R-:W-:-:S04]  /*0a80*/  FFMA R2, R0, R7, RZ ;  /* 0x0000000700027223 */ /* 0x000fc800000000ff */
[----:B------:R-:W-:-:S04]  /*0a90*/  FFMA R4, -R5, R2, R0 ;  /* 0x0000000205047223 */ /* 0x000fc80000000100 */
[----:B------:R-:W-:Y:S01]  /*0aa0*/  FFMA R2, R7, R4, R2 ;  /* 0x0000000407027223 */ /* 0x000fe20000000002 */
[----:B--2---:R-:W-:Y:S06]  /*0ab0*/  @!P0 BRA `(.L_x_111) ;  /* 0x00000000000c8947 */ /* 0x004fec0003800000 */
[----:B------:R-:W-:-:S07]  /*0ac0*/  MOV R8, 0xae0 ;  /* 0x00000ae000087802 */ /* 0x000fce0000000f00 */
[----:B0-----:R-:W-:Y:S05]  /*0ad0*/  CALL.REL.NOINC `($__internal_2_$__cuda_sm3x_div_rn_noftz_f32_slowpath) ;  /* 0x00000038001c7944 */ /* 0x001fea0003c00000 */
[----:B------:R-:W-:-:S07]  /*0ae0*/  IMAD.MOV.U32 R2, RZ, RZ, R0 ;  /* 0x000000ffff027224 */ /* 0x000fce00078e0000 */
.L_x_111:
[----:B------:R-:W-:Y:S05]  /*0af0*/  BSYNC.RECONVERGENT B3 ;  /* 0x0000000000037941 */ /* 0x000fea0003800200 */
.L_x_110:
[----:B------:R-:W-:Y:S04]  /*0b00*/  LDS R5, [R39+-0x4] ;  /* 0xfffffc0027057984 */ /* 0x000fe80000000800 */
[----:B------:R-:W1:Y:S04]  /*0b10*/  LDS R0, [R41+-0x8] ;  /* 0xfffff80029007984 */ /* 0x000e680000000800 */
[----:B------:R-:W2:Y:S01]  /*0b20*/  LDS R4, [R35] ;  /* 0x0000000023047984 */ /* 0x000ea20000000800 */
[----:B-1----:R-:W-:Y:S01]  /*0b30*/  FFMA R5, R0, -R14, R5 ;  /* 0x8000000e00057223 */ /* 0x002fe20000000005 */
[----:B------:R-:W-:-:S03]  /*0b40*/  IADD3 R0, PT, PT, R37, -0x4, RZ ;  /* 0xfffffffc25007810 */ /* 0x000fc60007ffe0ff */
[----:B--2---:R-:W-:-:S05]  /*0b50*/  FFMA R8, R4, -R2, R5 ;  /* 0x8000000204087223 */ /* 0x004fca0000000005 */
[----:B------:R-:W-:Y:S04]  /*0b60*/  STS [R39+-0x4], R8 ;  /* 0xfffffc0827007388 */ /* 0x000fe80000000800 */
[----:B------:R-:W1:Y:S02]  /*0b70*/  LDS R5, [R41] ;  /* 0x0000000029057984 */ /* 0x000e640000000800 */
[----:B-1----:R-:W-:-:S04]  /*0b80*/  FMUL R6, R5, -R2 ;  /* 0x8000000205067220 */ /* 0x002fc80000400000 */
[----:B------:R1:W2:Y:S01]  /*0b90*/  F2F.F64.F32 R4, R6 ;  /* 0x0000000600047310 */ /* 0x0002a20000201800 */
[----:B------:R-:W-:Y:S04]  /*0ba0*/  STS [R41+-0x4], R6 ;  /* 0xfffffc0629007388 */ /* 0x000fe80000000800 */
[----:B------:R-:W3:Y:S02]  /*0bb0*/  LDS.64 R10, [R37+-0x8] ;  /* 0xfffff800250a7984 */ /* 0x000ee40000000a00 */
[----:B---3--:R-:W-:Y:S01]  /*0bc0*/  FFMA R10, -R14, R10, R11 ;  /* 0x0000000a0e0a7223 */ /* 0x008fe2000000010b */
[----:B------:R-:W-:Y:S01]  /*0bd0*/  MOV R11, R2 ;  /* 0x00000002000b7202 */ /* 0x000fe20000000f00 */
[----:B-12---:R-:W-:Y:S06]  /*0be0*/  BRA `(.L_x_112) ;  /* 0x0000000000287947 */ /* 0x006fec0003800000 */
.L_x_109:
[----:B------:R-:W-:Y:S01]  /*0bf0*/  LDS R5, [R39+-0x4] ;  /* 0xfffffc0027057984 */ /* 0x000fe20000000800 */
[----:B------:R-:W-:Y:S01]  /*0c00*/  VIADD R3, R3, 0xfffffffe ;  /* 0xfffffffe03037836 */ /* 0x000fe20000000000 */
[----:B------:R-:W-:Y:S02]  /*0c10*/  IADD3 R0, PT, PT, R37, -0x4, RZ ;  /* 0xfffffffc25007810 */ /* 0x000fe40007ffe0ff */
[----:B------:R-:W1:Y:S01]  /*0c20*/  LDS R8, [R41+-0x8] ;  /* 0xfffff80029087984 */ /* 0x000e620000000800 */
[----:B------:R-:W-:Y:S01]  /*0c30*/  MOV R11, R14 ;  /* 0x0000000e000b7202 */ /* 0x000fe20000000f00 */
[----:B-1----:R-:W-:Y:S01]  /*0c40*/  FFMA R8, -R14, R8, R5 ;  /* 0x000000080e087223 */ /* 0x002fe20000000105 */
[----:B------:R-:W-:-:S04]  /*0c50*/  CS2R R4, SRZ ;  /* 0x0000000000047805 */ /* 0x000fc8000001ff00 */
[----:B------:R1:W-:Y:S04]  /*0c60*/  STS [R39+-0x4], R8 ;  /* 0xfffffc0827007388 */ /* 0x0003e80000000800 */
[----:B------:R1:W-:Y:S04]  /*0c70*/  STS [R41+-0x4], RZ ;  /* 0xfffffcff29007388 */ /* 0x0003e80000000800 */
[----:B------:R1:W2:Y:S02]  /*0c80*/  LDS R10, [R37+-0x4] ;  /* 0xfffffc00250a7984 */ /* 0x0002a40000000800 */
.L_x_112:
[----:B------:R-:W-:Y:S05]  /*0c90*/  BSYNC.RECONVERGENT B2 ;  /* 0x0000000000027941 */ /* 0x000fea0003800200 */
.L_x_108:
[----:B------:R-:W3:Y:S01]  /*0ca0*/  S2UR UR5, SR_CgaCtaId ;  /* 0x00000000000579c3 */ /* 0x000ee20000008800 */
[----:B------:R-:W-:Y:S01]  /*0cb0*/  UMOV UR4, 0x400 ;  /* 0x0000040000047882 */ /* 0x000fe20000000000 */
[----:B0-----:R-:W0:Y:S01]  /*0cc0*/  F2F.F64.F32 R12, R12 ;  /* 0x0000000c000c7310 */ /* 0x001e220000201800 */
[----:B------:R-:W-:Y:S01]  /*0cd0*/  UIADD3 UR4, UPT, UPT, UR4, 0x180, URZ ;  /* 0x0000018004047890 */ /* 0x000fe2000fffe0ff */
[----:B------:R-:W-:Y:S04]  /*0ce0*/  STL [R1], R34 ;  /* 0x0000002201007387 */ /* 0x000fe80000100800 */
[----:B------:R-:W-:Y:S02]  /*0cf0*/  STL.64 [R1+0x28], R4 ;  /* 0x0000280401007387 */ /* 0x000fe40000100a00 */
[----:B-1----:R-:W1:Y:S02]  /*0d00*/  F2F.F64.F32 R8, R8 ;  /* 0x0000000800087310 */ /* 0x002e640000201800 */
[----:B0-----:R-:W-:Y:S06]  /*0d10*/  STL.64 [R1+0x18], R12 ;  /* 0x0000180c01007387 */ /* 0x001fec0000100a00 */
[----:B------:R-:W0:Y:S01]  /*0d20*/  F2F.F64.F32 R16, R2 ;  /* 0x0000000200107310 */ /* 0x000e220000201800 */
[----:B---3--:R-:W-:Y:S01]  /*0d30*/  ULEA UR4, UR5, UR4, 0x18 ;  /* 0x0000000405047291 */ /* 0x008fe2000f8ec0ff */
[----:B-1----:R-:W-:Y:S06]  /*0d40*/  STL.64 [R1+0x20], R8 ;  /* 0x0000200801007387 */ /* 0x002fec0000100a00 */
[----:B------:R1:W3:Y:S01]  /*0d50*/  F2F.F64.F32 R6, R14 ;  /* 0x0000000e00067310 */ /* 0x0002e20000201800 */
[----:B------:R-:W-:Y:S01]  /*0d60*/  LEA R15, R3, UR4, 0x2 ;  /* 0x00000004030f7c11 */ /* 0x000fe2000f8e10ff */
[----:B0-----:R-:W-:Y:S01]  /*0d70*/  STL.64 [R1+0x10], R16 ;  /* 0x0000101001007387 */ /* 0x001fe20000100a00 */
[----:B-1----:R-:W-:Y:S01]  /*0d80*/  MOV R14, 0x0 ;  /* 0x00000000000e7802 */ /* 0x002fe20000000f00 */
[----:B------:R-:W0:Y:S02]  /*0d90*/  LDCU.64 UR4, c[0x4][0x10] ;  /* 0x01000200ff0477ac */ /* 0x000e240008000a00 */
[----:B------:R1:W2:Y:S04]  /*0da0*/  LDS R3, [R15] ;  /* 0x000000000f037984 */ /* 0x0002a80000000800 */
[----:B---3--:R3:W-:Y:S01]  /*0db0*/  STL.64 [R1+0x8], R6 ;  /* 0x0000080601007387 */ /* 0x0087e20000100a00 */
[----:B-1----:R-:W1:Y:S01]  /*0dc0*/  LDC.64 R14, c[0x4][R14] ;  /* 0x010000000e0e7b82 */ /* 0x002e620000000a00 */
[----:B0-----:R-:W-:Y:S01]  /*0dd0*/  IMAD.U32 R4, RZ, RZ, UR4 ;  /* 0x00000004ff047e24 */ /* 0x001fe2000f8e00ff */
[----:B------:R-:W-:Y:S01]  /*0de0*/  MOV R5, UR5 ;  /* 0x0000000500057c02 */ /* 0x000fe20008000f00 */
[----:B---3--:R-:W-:Y:S01]  /*0df0*/  IMAD.MOV.U32 R7, RZ, RZ, R23 ;  /* 0x000000ffff077224 */ /* 0x008fe200078e0017 */
[----:B------:R-:W-:Y:S01]  /*0e00*/  MOV R6, R32 ;  /* 0x0000002000067202 */ /* 0x000fe20000000f00 */
[----:B--2---:R-:W-:-:S04]  /*0e10*/  FFMA R3, R3, -R11, R10 ;  /* 0x8000000b03037223 */ /* 0x004fc8000000000a */
[----:B------:R-:W0:Y:S01]  /*0e20*/  F2F.F64.F32 R10, R3 ;  /* 0x00000003000a7310 */ /* 0x000e220000201800 */
[----:B------:R2:W-:Y:S04]  /*0e30*/  STS [R0], R3 ;  /* 0x0000000300007388 */ /* 0x0005e80000000800 */
[----:B01----:R2:W-:Y:S02]  /*0e40*/  STL.64 [R1+0x30], R10 ;  /* 0x0000300a01007387 */ /* 0x0035e40000100a00 */
[----:B------:R-:W-:-:S07]  /*0e50*/  LEPC R20, `(.L_x_105) ;  /* 0x000000001014794e */ /* 0x000fce0000000000 */
[----:B--2---:R-:W-:Y:S05]  /*0e60*/  CALL.ABS.NOINC R14 ;  /* 0x000000000e007343 */ /* 0x004fea0003c00000 */
.L_x_105:
[----:B------:R-:W-:Y:S05]  /*0e70*/  BSYNC.RECONVERGENT B6 ;  /* 0x0000000000067941 */ /* 0x000fea0003800200 */
.L_x_104:
[----:B------:R-:W-:Y:S01]  /*0e80*/  ISETP.GT.U32.AND P0, PT, R34, 0x7, PT ;  /* 0x000000072200780c */ /* 0x000fe20003f04070 */
[----:B------:R-:W-:Y:S01]  /*0e90*/  BSSY.RECONVERGENT B6, `(.L_x_113) ;  /* 0x0000063000067945 */ /* 0x000fe20003800200 */
[----:B------:R-:W-:-:S11]  /*0ea0*/  LEA R18, R22, R35, 0x3 ;  /* 0x0000002316127211 */ /* 0x000fd600078e18ff */
[----:B------:R-:W-:Y:S05]  /*0eb0*/  @P0 BRA `(.L_x_114) ;  /* 0x0000000400800947 */ /* 0x000fea0003800000 */
[C---:B------:R-:W-:Y:S01]  /*0ec0*/  LEA R14, R22.reuse, R39, 0x3 ;  /* 0x00000027160e7211 */ /* 0x040fe200078e18ff */
[----:B------:R-:W-:Y:S01]  /*0ed0*/  LDS R0, [R18+-0x4] ;  /* 0xfffffc0012007984 */ /* 0x000fe20000000800 */
[----:B------:R-:W-:Y:S01]  /*0ee0*/  BSSY.RECONVERGENT B2, `(.L_x_115) ;  /* 0x000000e000027945 */ /* 0x000fe20003800200 */
[----:B------:R-:W-:Y:S02]  /*0ef0*/  IMAD R15, R22, 0x8, R37 ;  /* 0x00000008160f7824 */ /* 0x000fe400078e0225 */
[----:B------:R-:W0:Y:S02]  /*0f00*/  LDS R5, [R14+-0xc] ;  /* 0xfffff4000e057984 */ /* 0x000e240000000800 */
        /* <DEDUP_REMOVED lines=10> */
[----:B------:R-:W-:-:S07]  /*0fb0*/  MOV R13, R0 ;  /* 0x00000000000d7202 */ /* 0x000fce0000000f00 */
.L_x_116:
[----:B------:R-:W-:Y:S05]  /*0fc0*/  BSYNC.RECONVERGENT B2 ;  /* 0x0000000000027941 */ /* 0x000fea0003800200 */
.L_x_115:
[----:B------:R-:W0:Y:S01]  /*0fd0*/  LDS R0, [R18+-0xc] ;  /* 0xfffff40012007984 */ /* 0x000e220000000800 */
[----:B------:R-:W-:Y:S01]  /*0fe0*/  ISETP.NE.AND P0, PT, R34, 0x7, PT ;  /* 0x000000072200780c */ /* 0x000fe20003f05270 */
[----:B------:R-:W-:Y:S01]  /*0ff0*/  BSSY.RECONVERGENT B2, `(.L_x_117) ;  /* 0x000002f000027945 */ /* 0x000fe20003800200 */
[----:B0-----:R-:W-:-:S05]  /*1000*/  FMUL R3, R0, -R13 ;  /* 0x8000000d00037220 */ /* 0x001fca0000400000 */
[----:B------:R0:W-:Y:S06]  /*1010*/  STS [R18+-0x4], R3 ;  /* 0xfffffc0312007388 */ /* 0x0001ec0000000800 */
[----:B------:R-:W-:Y:S05]  /*1020*/  @!P0 BRA `(.L_x_118) ;  /* 0x0000000000848947 */ /* 0x000fea0003800000 */
[----:B------:R-:W1:Y:S01]  /*1030*/  LDS R5, [R14+0x4] ;  /* 0x000004000e057984 */ /* 0x000e620000000800 */
[C---:B------:R-:W-:Y:S01]  /*1040*/  LEA R16, R22.reuse, R41, 0x3 ;  /* 0x0000002916107211 */ /* 0x040fe200078e18ff */
[----:B------:R-:W-:Y:S01]  /*1050*/  BSSY.RECONVERGENT B3, `(.L_x_119) ;  /* 0x000000e000037945 */ /* 0x000fe20003800200 */
[----:B------:R-:W-:-:S03]  /*1060*/  LEA R12, R22, 0x1, 0x2 ;  /* 0x00000001160c7811 */ /* 0x000fc600078e10ff */
        /* <DEDUP_REMOVED lines=12> */
.L_x_120:
[----:B------:R-:W-:Y:S05]  /*1130*/  BSYNC.RECONVERGENT B3 ;  /* 0x0000000000037941 */ /* 0x000fea0003800200 */
.L_x_119:
[----:B------:R-:W-:Y:S01]  /*1140*/  LDS R0, [R14+-0x4] ;  /* 0xfffffc000e007984 */ /* 0x000fe20000000800 */
[----:B------:R-:W-:-:S03]  /*1150*/  MOV R20, R2 ;  /* 0x0000000200147202 */ /* 0x000fc60000000f00 */
[----:B------:R-:W1:Y:S04]  /*1160*/  LDS R5, [R16+-0xc] ;  /* 0xfffff40010057984 */ /* 0x000e680000000800 */
[----:B------:R-:W2:Y:S01]  /*1170*/  LDS R4, [R18+0x4] ;  /* 0x0000040012047984 */ /* 0x000ea20000000800 */
[----:B-1----:R-:W-:Y:S01]  /*1180*/  FFMA R5, R5, -R13, R0 ;  /* 0x8000000d05057223 */ /* 0x002fe20000000000 */
[----:B------:R-:W-:-:S03]  /*1190*/  IADD3 R0, PT, PT, R15, -0x4, RZ ;  /* 0xfffffffc0f007810 */ /* 0x000fc60007ffe0ff */
[----:B--2---:R-:W-:-:S05]  /*11a0*/  FFMA R11, R4, -R2, R5 ;  /* 0x80000002040b7223 */ /* 0x004fca0000000005 */
[----:B------:R-:W-:Y:S04]  /*11b0*/  STS [R14+-0x4], R11 ;  /* 0xfffffc0b0e007388 */ /* 0x000fe80000000800 */
[----:B------:R-:W1:Y:S02]  /*11c0*/  LDS R5, [R16+0x4] ;  /* 0x0000040010057984 */ /* 0x000e640000000800 */
[----:B-1----:R-:W-:-:S04]  /*11d0*/  FMUL R7, R5, -R2 ;  /* 0x8000000205077220 */ /* 0x002fc80000400000 */
[----:B------:R1:W2:Y:S01]  /*11e0*/  F2F.F64.F32 R4, R7 ;  /* 0x0000000700047310 */ /* 0x0002a20000201800 */
[----:B------:R-:W-:Y:S04]  /*11f0*/  STS [R16+-0x4], R7 ;  /* 0xfffffc0710007388 */ /* 0x000fe80000000800 */
[----:B------:R-:W-:Y:S04]  /*1200*/  LDS R6, [R15+-0x4] ;  /* 0xfffffc000f067984 */ /* 0x000fe80000000800 */
[----:B------:R-:W3:Y:S02]  /*1210*/  LDS R9, [R15+-0xc] ;  /* 0xfffff4000f097984 */ /* 0x000ee40000000800 */
[----:B---3--:R-:W-:Y:S01]  /*1220*/  FFMA R17, R9, -R13, R6 ;  /* 0x8000000d09117223 */ /* 0x008fe20000000006 */
[----:B-12---:R-:W-:Y:S06]  /*1230*/  BRA `(.L_x_121) ;  /* 0x0000000000287947 */ /* 0x006fec0003800000 */
.L_x_118:
[----:B------:R-:W-:Y:S01]  /*1240*/  LDS R0, [R14+-0x4] ;  /* 0xfffffc000e007984 */ /* 0x000fe20000000800 */
[----:B------:R-:W-:Y:S02]  /*1250*/  LEA R12, R22, 0xfffffffd, 0x2 ;  /* 0xfffffffd160c7811 */ /* 0x000fe400078e10ff */
[----:B------:R-:W-:Y:S02]  /*1260*/  CS2R R4, SRZ ;  /* 0x0000000000047805 */ /* 0x000fe4000001ff00 */
[-C--:B------:R-:W-:Y:S01]  /*1270*/  MOV R20, R13.reuse ;  /* 0x0000000d00147202 */ /* 0x080fe20000000f00 */
[----:B------:R-:W1:Y:S02]  /*1280*/  LDS R11, [R41+0x34] ;  /* 0x00003400290b7984 */ /* 0x000e640000000800 */
[----:B-1----:R-:W-:Y:S01]  /*1290*/  FFMA R11, R11, -R13, R0 ;  /* 0x8000000d0b0b7223 */ /* 0x002fe20000000000 */
[----:B------:R-:W-:-:S04]  /*12a0*/  VIADD R0, R37, 0x3c ;  /* 0x0000003c25007836 */ /* 0x000fc80000000000 */
[----:B------:R1:W-:Y:S04]  /*12b0*/  STS [R14+-0x4], R11 ;  /* 0xfffffc0b0e007388 */ /* 0x0003e80000000800 */
[----:B------:R1:W-:Y:S04]  /*12c0*/  STS [R41+0x3c], RZ ;  /* 0x00003cff29007388 */ /* 0x0003e80000000800 */
[----:B------:R1:W2:Y:S02]  /*12d0*/  LDS R17, [R37+0x3c] ;  /* 0x00003c0025117984 */ /* 0x0002a40000000800 */
.L_x_121:
[----:B------:R-:W-:Y:S05]  /*12e0*/  BSYNC.RECONVERGENT B2 ;  /* 0x0000000000027941 */ /* 0x000fea0003800200 */
.L_x_117:
[----:B------:R-:W3:Y:S01]  /*12f0*/  S2UR UR5, SR_CgaCtaId ;  /* 0x00000000000579c3 */ /* 0x000ee20000008800 */
[----:B------:R-:W-:Y:S01]  /*1300*/  UMOV UR4, 0x400 ;  /* 0x0000040000047882 */ /* 0x000fe20000000000 */
[----:B------:R-:W4:Y:S01]  /*1310*/  F2F.F64.F32 R8, R3 ;  /* 0x0000000300087310 */ /* 0x000f220000201800 */
[----:B------:R-:W-:Y:S01]  /*1320*/  UIADD3 UR4, UPT, UPT, UR4, 0x180, URZ ;  /* 0x0000018004047890 */ /* 0x000fe2000fffe0ff */
[----:B------:R-:W-:Y:S04]  /*1330*/  STL [R1], R34 ;  /* 0x0000002201007387 */ /* 0x000fe80000100800 */
[----:B------:R-:W-:Y:S02]  /*1340*/  STL.64 [R1+0x28], R4 ;  /* 0x0000280401007387 */ /* 0x000fe40000100a00 */
[----:B-1----:R-:W1:Y:S02]  /*1350*/  F2F.F64.F32 R10, R11 ;  /* 0x0000000b000a7310 */ /* 0x002e640000201800 */
[----:B----4-:R-:W-:Y:S06]  /*1360*/  STL.64 [R1+0x18], R8 ;  /* 0x0000180801007387 */ /* 0x010fec0000100a00 */
[----:B------:R-:W4:Y:S01]  /*1370*/  F2F.F64.F32 R6, R13 ;  /* 0x0000000d00067310 */ /* 0x000f220000201800 */
[----:B---3--:R-:W-:Y:S01]  /*1380*/  ULEA UR4, UR5, UR4, 0x18 ;  /* 0x0000000405047291 */ /* 0x008fe2000f8ec0ff */
[----:B-1----:R-:W-:Y:S05]  /*1390*/  STL.64 [R1+0x20], R10 ;  /* 0x0000200a01007387 */ /* 0x002fea0000100a00 */
[----:B------:R-:W-:Y:S01]  /*13a0*/  LEA R12, R12, UR4, 0x2 ;  /* 0x000000040c0c7c11 */ /* 0x000fe2000f8e10ff */
[----:B----4-:R1:W-:Y:S04]  /*13b0*/  STL.64 [R1+0x8], R6 ;  /* 0x0000080601007387 */ /* 0x0103e80000100a00 */
[----:B------:R-:W3:Y:S01]  /*13c0*/  LDCU.64 UR4, c[0x4][0x10] ;  /* 0x01000200ff0477ac */ /* 0x000ee20008000a00 */
[----:B------:R-:W2:Y:S01]  /*13d0*/  LDS R12, [R12] ;  /* 0x000000000c0c7984 */ /* 0x000ea20000000800 */
[----:B-1----:R-:W-:-:S02]  /*13e0*/  MOV R6, R32 ;  /* 0x0000002000067202 */ /* 0x002fc40000000f00 */
[----:B------:R-:W-:Y:S02]  /*13f0*/  MOV R7, R23 ;  /* 0x0000001700077202 */ /* 0x000fe40000000f00 */
[----:B---3--:R-:W-:Y:S01]  /*1400*/  MOV R4, UR4 ;  /* 0x0000000400047c02 */ /* 0x008fe20008000f00 */
[----:B------:R-:W-:Y:S02]  /*1410*/  IMAD.U32 R5, RZ, RZ, UR5 ;  /* 0x00000005ff057e24 */ /* 0x000fe4000f8e00ff */
[----:B--2---:R-:W-:Y:S01]  /*1420*/  FFMA R15, R12, -R20, R17 ;  /* 0x800000140c0f7223 */ /* 0x004fe20000000011 */
[----:B------:R-:W-:Y:S01]  /*1430*/  MOV R12, 0x0 ;  /* 0x00000000000c7802 */ /* 0x000fe20000000f00 */
[----:B------:R-:W1:Y:S03]  /*1440*/  F2F.F64.F32 R20, R2 ;  /* 0x0000000200147310 */ /* 0x000e660000201800 */
[----:B------:R2:W-:Y:S02]  /*1450*/  STS [R0], R15 ;  /* 0x0000000f00007388 */ /* 0x0005e40000000800 */
[----:B------:R-:W3:Y:S03]  /*1460*/  LDC.64 R12, c[0x4][R12] ;  /* 0x010000000c0c7b82 */ /* 0x000ee60000000a00 */
[----:B------:R-:W4:Y:S01]  /*1470*/  F2F.F64.F32 R16, R15 ;  /* 0x0000000f00107310 */ /* 0x000f220000201800 */
[----:B-1----:R2:W-:Y:S04]  /*1480*/  STL.64 [R1+0x10], R20 ;  /* 0x0000101401007387 */ /* 0x0025e80000100a00 */
[----:B----4-:R2:W-:Y:S02]  /*1490*/  STL.64 [R1+0x30], R16 ;  /* 0x0000301001007387 */ /* 0x0105e40000100a00 */
[----:B--2---:R-:W-:-:S07]  /*14a0*/  LEPC R20, `(.L_x_114) ;  /* 0x000000001014794e */ /* 0x004fce0000000000 */
[----:B0--3--:R-:W-:Y:S05]  /*14b0*/  CALL.ABS.NOINC R12 ;  /* 0x000000000c007343 */ /* 0x009fea0003c00000 */
.L_x_114:
[----:B------:R-:W-:Y:S05]  /*14c0*/  BSYNC.RECONVERGENT B6 ;  /* 0x0000000000067941 */ /* 0x000fea0003800200 */
.L_x_113:
[----:B------:R-:W-:Y:S01]  /*14d0*/  ISETP.GT.U32.AND P0, PT, R34, 0x3, PT ;  /* 0x000000032200780c */ /* 0x000fe20003f04070 */
[----:B------:R-:W-:Y:S01]  /*14e0*/  BSSY.RECONVERGENT B6, `(.L_x_122) ;  /* 0x0000063000067945 */ /* 0x000fe20003800200 */
[C---:B------:R-:W-:Y:S02]  /*14f0*/  IMAD R38, R22.reuse, 0x18, R35 ;  /* 0x0000001816267824 */ /* 0x040fe400078e0223 */
[----:B------:R-:W-:-:S09]  /*1500*/  IMAD R36, R22, 0x18, R37 ;  /* 0x0000001816247824 */ /* 0x000fd200078e0225 */
[----:B------:R-:W-:Y:S05]  /*1510*/  @P0 BRA `(.L_x_123) ;  /* 0x00000004007c0947 */ /* 0x000fea0003800000 */
[C---:B------:R-:W-:Y:S01]  /*1520*/  IMAD R15, R22.reuse, 0x18, R39 ;  /* 0x00000018160f7824 */ /* 0x040fe200078e0227 */
        /* <DEDUP_REMOVED lines=15> */
.L_x_125:
[----:B------:R-:W-:Y:S05]  /*1620*/  BSYNC.RECONVERGENT B2 ;  /* 0x0000000000027941 */ /* 0x000fea0003800200 */
.L_x_124:
[----:B------:R-:W0:Y:S01]  /*1630*/  LDS R0, [R38+-0x14] ;  /* 0xffffec0026007984 */ /* 0x000e220000000800 */
[----:B------:R-:W-:Y:S01]  /*1640*/  ISETP.NE.AND P0, PT, R34, 0x3, PT ;  /* 0x000000032200780c */ /* 0x000fe20003f05270 */
[----:B------:R-:W-:Y:S01]  /*1650*/  BSSY.RECONVERGENT B2, `(.L_x_126) ;  /* 0x000002e000027945 */ /* 0x000fe20003800200 */
[----:B0-----:R-:W-:-:S05]  /*1660*/  FMUL R3, R0, -R13 ;  /* 0x8000000d00037220 */ /* 0x001fca0000400000 */
[----:B------:R0:W-:Y:S06]  /*1670*/  STS [R38+-0x4], R3 ;  /* 0xfffffc0326007388 */ /* 0x0001ec0000000800 */
[----:B------:R-:W-:Y:S05]  /*1680*/  @!P0 BRA `(.L_x_127) ;  /* 0x0000000000808947 */ /* 0x000fea0003800000 */
[----:B------:R-:W1:Y:S01]  /*1690*/  LDS R5, [R15+0xc] ;  /* 0x00000c000f057984 */ /* 0x000e620000000800 */
[----:B------:R-:W-:Y:S01]  /*16a0*/  BSSY.RECONVERGENT B3, `(.L_x_128) ;  /* 0x000000e000037945 */ /* 0x000fe20003800200 */
[----:B------:R-:W-:Y:S02]  /*16b0*/  LEA R12, R22, 0x3, 0x3 ;  /* 0x00000003160c7811 */ /* 0x000fe400078e18ff */
        /* <DEDUP_REMOVED lines=11> */
[----:B------:R-:W-:-:S07]  /*1770*/  MOV R2, R0 ;  /* 0x0000000000027202 */ /* 0x000fce0000000f00 */
.L_x_129:
[----:B------:R-:W-:Y:S05]  /*1780*/  BSYNC.RECONVERGENT B3 ;  /* 0x0000000000037941 */ /* 0x000fea0003800200 */
.L_x_128:
[----:B------:R-:W-:Y:S01]  /*1790*/  LDS R0, [R15+-0x4] ;  /* 0xfffffc000f007984 */ /* 0x000fe20000000800 */
[----:B------:R-:W-:-:S03]  /*17a0*/  MOV R17, R2 ;  /* 0x0000000200117202 */ /* 0x000fc60000000f00 */
[----:B------:R-:W1:Y:S04]  /*17b0*/  LDS R5, [R14+-0x14] ;  /* 0xffffec000e057984 */ /* 0x000e680000000800 */
[----:B------:R-:W2:Y:S01]  /*17c0*/  LDS R4, [R38+0xc] ;  /* 0x00000c0026047984 */ /* 0x000ea20000000800 */
[----:B-1----:R-:W-:-:S04]  /*17d0*/  FFMA R5, R5, -R13, R0 ;  /* 0x8000000d05057223 */ /* 0x002fc80000000000 */
[----:B--2---:R-:W-:-:S05]  /*17e0*/  FFMA R10, R4, -R2, R5 ;  /* 0x80000002040a7223 */ /* 0x004fca0000000005 */
[----:B------:R-:W-:Y:S04]  /*17f0*/  STS [R15+-0x4], R10 ;  /* 0xfffffc0a0f007388 */ /* 0x000fe80000000800 */
[----:B------:R-:W1:Y:S02]  /*1800*/  LDS R5, [R14+0xc] ;  /* 0x00000c000e057984 */ /* 0x000e640000000800 */
[----:B-1----:R-:W-:-:S04]  /*1810*/  FMUL R7, R5, -R2 ;  /* 0x8000000205077220 */ /* 0x002fc80000400000 */
[----:B------:R3:W4:Y:S01]  /*1820*/  F2F.F64.F32 R4, R7 ;  /* 0x0000000700047310 */ /* 0x0007220000201800 */
[----:B------:R-:W-:Y:S04]  /*1830*/  STS [R14+-0x4], R7 ;  /* 0xfffffc070e007388 */ /* 0x000fe80000000800 */
[----:B------:R-:W-:Y:S04]  /*1840*/  LDS R0, [R36+-0x4] ;  /* 0xfffffc0024007984 */ /* 0x000fe80000000800 */
[----:B------:R-:W1:Y:S02]  /*1850*/  LDS R9, [R36+-0x14] ;  /* 0xffffec0024097984 */ /* 0x000e640000000800 */
[----:B-1----:R-:W-:Y:S01]  /*1860*/  FFMA R16, R9, -R13, R0 ;  /* 0x8000000d09107223 */ /* 0x002fe20000000000 */
[----:B------:R-:W-:Y:S01]  /*1870*/  VIADD R0, R36, 0xfffffffc ;  /* 0xfffffffc24007836 */ /* 0x000fe20000000000 */
[----:B---34-:R-:W-:Y:S06]  /*1880*/  BRA `(.L_x_130) ;  /* 0x0000000000287947 */ /* 0x018fec0003800000 */
.L_x_127:
[----:B------:R-:W-:Y:S01]  /*1890*/  LDS R10, [R15+-0x4] ;  /* 0xfffffc000f0a7984 */ /* 0x000fe20000000800 */
[----:B------:R-:W-:Y:S02]  /*18a0*/  LEA R12, R22, 0xfffffffb, 0x3 ;  /* 0xfffffffb160c7811 */ /* 0x000fe400078e18ff */
[----:B------:R-:W-:Y:S01]  /*18b0*/  IADD3 R0, PT, PT, R36, -0x4, RZ ;  /* 0xfffffffc24007810 */ /* 0x000fe20007ffe0ff */
[----:B------:R-:W1:Y:S01]  /*18c0*/  LDS R5, [R14+-0x14] ;  /* 0xffffec000e057984 */ /* 0x000e620000000800 */
[-C--:B------:R-:W-:Y:S01]  /*18d0*/  MOV R17, R13.reuse ;  /* 0x0000000d00117202 */ /* 0x080fe20000000f00 */
[----:B-1----:R-:W-:Y:S01]  /*18e0*/  FFMA R10, R5, -R13, R10 ;  /* 0x8000000d050a7223 */ /* 0x002fe2000000000a */
[----:B------:R-:W-:-:S04]  /*18f0*/  CS2R R4, SRZ ;  /* 0x0000000000047805 */ /* 0x000fc8000001ff00 */
[----:B------:R1:W-:Y:S04]  /*1900*/  STS [R15+-0x4], R10 ;  /* 0xfffffc0a0f007388 */ /* 0x0003e80000000800 */
[----:B------:R1:W-:Y:S04]  /*1910*/  STS [R14+-0x4], RZ ;  /* 0xfffffcff0e007388 */ /* 0x0003e80000000800 */
[----:B------:R1:W2:Y:S02]  /*1920*/  LDS R16, [R36+-0x4] ;  /* 0xfffffc0024107984 */ /* 0x0002a40000000800 */
.L_x_130:
[----:B------:R-:W-:Y:S05]  /*1930*/  BSYNC.RECONVERGENT B2 ;  /* 0x0000000000027941 */ /* 0x000fea0003800200 */
.L_x_126:
        /* <DEDUP_REMOVED lines=10> */
[----:B-1----:R-:W-:Y:S06]  /*19e0*/  STL.64 [R1+0x20], R10 ;  /* 0x0000200a01007387 */ /* 0x002fec0000100a00 */
[----:B------:R-:W1:Y:S01]  /*19f0*/  F2F.F64.F32 R6, R13 ;  /* 0x0000000d00067310 */ /* 0x000e620000201800 */
[----:B------:R-:W-:Y:S01]  /*1a00*/  LEA R12, R12, UR4, 0x2 ;  /* 0x000000040c0c7c11 */ /* 0x000fe2000f8e10ff */
[----:B----4-:R-:W-:Y:S02]  /*1a10*/  STL.64 [R1+0x10], R20 ;  /* 0x0000101401007387 */ /* 0x010fe40000100a00 */
[----:B------:R-:W3:Y:S02]  /*1a20*/  LDCU.64 UR4, c[0x4][0x10] ;  /* 0x01000200ff0477ac */ /* 0x000ee40008000a00 */
[----:B------:R4:W2:Y:S04]  /*1a30*/  LDS R15, [R12] ;  /* 0x000000000c0f7984 */ /* 0x0008a80000000800 */
[----:B-1----:R1:W-:Y:S01]  /*1a40*/  STL.64 [R1+0x8], R6 ;  /* 0x0000080601007387 */ /* 0x0023e20000100a00 */
[----:B----4-:R-:W-:-:S06]  /*1a50*/  MOV R12, 0x0 ;  /* 0x00000000000c7802 */ /* 0x010fcc0000000f00 */
[----:B------:R-:W4:Y:S01]  /*1a60*/  LDC.64 R12, c[0x4][R12] ;  /* 0x010000000c0c7b82 */ /* 0x000f220000000a00 */
[----:B---3--:R-:W-:Y:S01]  /*1a70*/  IMAD.U32 R4, RZ, RZ, UR4 ;  /* 0x00000004ff047e24 */ /* 0x008fe2000f8e00ff */
[----:B------:R-:W-:Y:S01]  /*1a80*/  MOV R5, UR5 ;  /* 0x0000000500057c02 */ /* 0x000fe20008000f00 */
[----:B-1----:R-:W-:Y:S01]  /*1a90*/  IMAD.MOV.U32 R7, RZ, RZ, R23 ;  /* 0x000000ffff077224 */ /* 0x002fe200078e0017 */
[----:B------:R-:W-:Y:S01]  /*1aa0*/  MOV R6, R32 ;  /* 0x0000002000067202 */ /* 0x000fe20000000f00 */
[----:B--2---:R-:W-:-:S04]  /*1ab0*/  FFMA R15, R15, -R17, R16 ;  /* 0x800000110f0f7223 */ /* 0x004fc80000000010 */
[----:B------:R-:W1:Y:S01]  /*1ac0*/  F2F.F64.F32 R16, R15 ;  /* 0x0000000f00107310 */ /* 0x000e620000201800 */
[----:B------:R2:W-:Y:S04]  /*1ad0*/  STS [R0], R15 ;  /* 0x0000000f00007388 */ /* 0x0005e80000000800 */
[----:B-1----:R2:W-:Y:S02]  /*1ae0*/  STL.64 [R1+0x30], R16 ;  /* 0x0000301001007387 */ /* 0x0025e40000100a00 */
[----:B------:R-:W-:-:S07]  /*1af0*/  LEPC R20, `(.L_x_123) ;  /* 0x000000001014794e */ /* 0x000fce0000000000 */
[----:B0-2-4-:R-:W-:Y:S05]  /*1b00*/  CALL.ABS.NOINC R12 ;  /* 0x000000000c007343 */ /* 0x015fea0003c00000 */
.L_x_123:
[----:B------:R-:W-:Y:S05]  /*1b10*/  BSYNC.RECONVERGENT B6 ;  /* 0x0000000000067941 */ /* 0x000fea0003800200 */
.L_x_122:
[----:B------:R-:W-:Y:S01]  /*1b20*/  ISETP.GT.U32.AND P0, PT, R34, 0x1, PT ;  /* 0x000000012200780c */ /* 0x000fe20003f04070 */
[----:B------:R-:W-:Y:S01]  /*1b30*/  BSSY.RECONVERGENT B6, `(.L_x_131) ;  /* 0x0000063000067945 */ /* 0x000fe20003800200 */
[C---:B------:R-:W-:Y:S02]  /*1b40*/  IMAD R39, R22.reuse, 0x38, R39 ;  /* 0x0000003816277824 */ /* 0x040fe400078e0227 */
[C---:B------:R-:W-:Y:S02]  /*1b50*/  IMAD R41, R22.reuse, 0x38, R41 ;  /* 0x0000003816297824 */ /* 0x040fe400078e0229 */
[----:B------:R-:W-:-:S07]  /*1b60*/  IMAD R40, R22, 0x38, R37 ;  /* 0x0000003816287824 */ /* 0x000fce00078e0225 */
[----:B------:R-:W-:Y:S05]  /*1b70*/  @P0 BRA `(.L_x_132) ;  /* 0x0000000400780947 */ /* 0x000fea0003800000 */
[----:B------:R-:W0:Y:S01]  /*1b80*/  LDS R5, [R39+-0x24] ;  /* 0xffffdc0027057984 */ /* 0x000e220000000800 */
[----:B------:R-:W-:Y:S01]  /*1b90*/  IMAD R3, R22, 0x38, R35 ;  /* 0x0000003816037824 */ /* 0x000fe200078e0223 */
[----:B------:R-:W-:Y:S04]  /*1ba0*/  BSSY.RECONVERGENT B2, `(.L_x_133) ;  /* 0x000000d000027945 */ /* 0x000fe80003800200 */
[----:B------:R-:W1:Y:S01]  /*1bb0*/  LDS R0, [R3+-0x4] ;  /* 0xfffffc0003007984 */ /* 0x000e620000000800 */
        /* <DEDUP_REMOVED lines=11> */
.L_x_134:
[----:B------:R-:W-:Y:S05]  /*1c70*/  BSYNC.RECONVERGENT B2 ;  /* 0x0000000000027941 */ /* 0x000fea0003800200 */
.L_x_133:
        /* <DEDUP_REMOVED lines=21> */
.L_x_138:
[----:B------:R-:W-:Y:S05]  /*1dd0*/  BSYNC.RECONVERGENT B3 ;  /* 0x0000000000037941 */ /* 0x000fea0003800200 */
.L_x_137:
[----:B------:R-:W-:Y:S01]  /*1de0*/  LDS R5, [R39+-0x4] ;  /* 0xfffffc0027057984 */ /* 0x000fe20000000800 */
[----:B------:R-:W-:-:S03]  /*1df0*/  IMAD.MOV.U32 R8, RZ, RZ, R2 ;  /* 0x000000ffff087224 */ /* 0x000fc600078e0002 */
[----:B------:R-:W1:Y:S04]  /*1e00*/  LDS R0, [R41+-0x24] ;  /* 0xffffdc0029007984 */ /* 0x000e680000000800 */
[----:B------:R-:W2:Y:S01]  /*1e10*/  LDS R4, [R3+0x1c] ;  /* 0x00001c0003047984 */ /* 0x000ea20000000800 */
[----:B-1----:R-:W-:-:S04]  /*1e20*/  FFMA R5, R0, -R12, R5 ;  /* 0x8000000c00057223 */ /* 0x002fc80000000005 */
        /* <DEDUP_REMOVED lines=9> */
[----:B------:R-:W-:Y:S01]  /*1ec0*/  IADD3 R0, PT, PT, R40, -0x4, RZ ;  /* 0xfffffffc28007810 */ /* 0x000fe20007ffe0ff */
[----:B-12---:R-:W-:Y:S06]  /*1ed0*/  BRA `(.L_x_139) ;  /* 0x0000000000287947 */ /* 0x006fec0003800000 */
.L_x_136:
[----:B0-----:R-:W-:Y:S01]  /*1ee0*/  LDS R3, [R39+-0x4] ;  /* 0xfffffc0027037984 */ /* 0x001fe20000000800 */
[----:B------:R-:W-:Y:S01]  /*1ef0*/  LEA R13, R22, 0xfffffff7, 0x4 ;  /* 0xfffffff7160d7811 */ /* 0x000fe200078e20ff */
[----:B------:R-:W-:Y:S01]  /*1f00*/  IMAD.MOV.U32 R8, RZ, RZ, R12 ;  /* 0x000000ffff087224 */ /* 0x000fe200078e000c */
[----:B------:R-:W-:Y:S01]  /*1f10*/  IADD3 R0, PT, PT, R40, -0x4, RZ ;  /* 0xfffffffc28007810 */ /* 0x000fe20007ffe0ff */
[----:B------:R-:W0:Y:S01]  /*1f20*/  LDS R10, [R41+-0x24] ;  /* 0xffffdc00290a7984 */ /* 0x000e220000000800 */
[----:B------:R-:W-:Y:S01]  /*1f30*/  CS2R R4, SRZ ;  /* 0x0000000000047805 */ /* 0x000fe2000001ff00 */
[----:B0-----:R-:W-:-:S05]  /*1f40*/  FFMA R10, R10, -R12, R3 ;  /* 0x8000000c0a0a7223 */ /* 0x001fca0000000003 */
[----:B------:R1:W-:Y:S04]  /*1f50*/  STS [R39+-0x4], R10 ;  /* 0xfffffc0a27007388 */ /* 0x0003e80000000800 */
[----:B------:R1:W-:Y:S04]  /*1f60*/  STS [R41+-0x4], RZ ;  /* 0xfffffcff29007388 */ /* 0x0003e80000000800 */
[----:B------:R1:W2:Y:S02]  /*1f70*/  LDS R9, [R40+-0x4] ;  /* 0xfffffc0028097984 */ /* 0x0002a40000000800 */
.L_x_139:
[----:B------:R-:W-:Y:S05]  /*1f80*/  BSYNC.RECONVERGENT B2 ;  /* 0x0000000000027941 */ /* 0x000fea0003800200 */
.L_x_135:
[----:B------:R-:W3:Y:S01]  /*1f90*/  S2UR UR5, SR_CgaCtaId ;  /* 0x00000000000579c3 */ /* 0x000ee20000008800 */
[----:B------:R-:W-:Y:S01]  /*1fa0*/  UMOV UR4, 0x400 ;  /* 0x0000040000047882 */ /* 0x000fe20000000000 */
[----:B0-----:R-:W0:Y:S01]  /*1fb0*/  F2F.F64.F32 R2, R2 ;  /* 0x0000000200027310 */ /* 0x001e220000201800 */
[----:B------:R-:W-:Y:S01]  /*1fc0*/  UIADD3 UR4, UPT, UPT, UR4, 0x180, URZ ;  /* 0x0000018004047890 */ /* 0x000fe2000fffe0ff */
[----:B------:R-:W-:Y:S04]  /*1fd0*/  STL [R1], R34 ;  /* 0x0000002201007387 */ /* 0x000fe80000100800 */
[----:B------:R4:W-:Y:S02]  /*1fe0*/  STL.64 [R1+0x28], R4 ;  /* 0x0000280401007387 */ /* 0x0009e40000100a00 */
[----:B------:R-:W5:Y:S02]  /*1ff0*/  F2F.F64.F32 R14, R14 ;  /* 0x0000000e000e7310 */ /* 0x000f640000201800 */
[----:B0-----:R-:W-:Y:S06]  /*2000*/  STL.64 [R1+0x10], R2 ;  /* 0x0000100201007387 */ /* 0x001fec0000100a00 */
[----:B-1----:R-:W0:Y:S01]  /*2010*/  F2F.F64.F32 R10, R10 ;  /* 0x0000000a000a7310 */ /* 0x002e220000201800 */
[----:B---3--:R-:W-:Y:S01]  /*2020*/  ULEA UR4, UR5, UR4, 0x18 ;  /* 0x0000000405047291 */ /* 0x008fe2000f8ec0ff */
[----:B-----5:R-:W-:Y:S06]  /*2030*/  STL.64 [R1+0x18], R14 ;  /* 0x0000180e01007387 */ /* 0x020fec0000100a00 */
[----:B------:R-:W1:Y:S01]  /*2040*/  F2F.F64.F32 R6, R12 ;  /* 0x0000000c00067310 */ /* 0x000e620000201800 */
[----:B------:R-:W-:Y:S01]  /*2050*/  LEA R13, R13, UR4, 0x2 ;  /* 0x000000040d0d7c11 */ /* 0x000fe2000f8e10ff */
[----:B0-----:R-:W-:Y:S02]  /*2060*/  STL.64 [R1+0x20], R10 ;  /* 0x0000200a01007387 */ /* 0x001fe40000100a00 */
[----:B------:R-:W4:Y:S02]  /*2070*/  LDCU.64 UR4, c[0x4][0x10] ;  /* 0x01000200ff0477ac */ /* 0x000f240008000a00 */
[----:B------:R-:W2:Y:S04]  /*2080*/  LDS R16, [R13] ;  /* 0x000000000d107984 */ /* 0x000ea80000000800 */
[----:B-1----:R0:W-:Y:S01]  /*2090*/  STL.64 [R1+0x8], R6 ;  /* 0x0000080601007387 */ /* 0x0021e20000100a00 */
[----:B----4-:R-:W-:Y:S01]  /*20a0*/  MOV R4, UR4 ;  /* 0x0000000400047c02 */ /* 0x010fe20008000f00 */
[----:B0-----:R-:W-:Y:S01]  /*20b0*/  IMAD.MOV.U32 R6, RZ, RZ, R32 ;  /* 0x000000ffff067224 */ /* 0x001fe200078e0020 */
[----:B------:R-:W-:-:S02]  /*20c0*/  MOV R5, UR5 ;  /* 0x0000000500057c02 */ /* 0x000fc40008000f00 */
[----:B------:R-:W-:Y:S01]  /*20d0*/  MOV R7, R23 ;  /* 0x0000001700077202 */ /* 0x000fe20000000f00 */
[----:B--2---:R-:W-:Y:S01]  /*20e0*/  FFMA R9, R16, -R8, R9 ;  /* 0x8000000810097223 */ /* 0x004fe20000000009 */
[----:B------:R-:W-:-:S03]  /*20f0*/  MOV R8, 0x0 ;  /* 0x0000000000087802 */ /* 0x000fc60000000f00 */
[----:B------:R-:W0:Y:S01]  /*2100*/  F2F.F64.F32 R16, R9 ;  /* 0x0000000900107310 */ /* 0x000e220000201800 */
[----:B------:R1:W-:Y:S01]  /*2110*/  STS [R0], R9 ;  /* 0x0000000900007388 */ /* 0x0003e20000000800 */
[----:B------:R1:W2:Y:S03]  /*2120*/  LDC.64 R12, c[0x4][R8] ;  /* 0x01000000080c7b82 */ /* 0x0002a60000000a00 */
[----:B0-----:R1:W-:Y:S02]  /*2130*/  STL.64 [R1+0x30], R16 ;  /* 0x0000301001007387 */ /* 0x0013e40000100a00 */
[----:B------:R-:W-:-:S07]  /*2140*/  LEPC R20, `(.L_x_132) ;  /* 0x000000001014794e */ /* 0x000fce0000000000 */
[----:B-12---:R-:W-:Y:S05]  /*2150*/  CALL.ABS.NOINC R12 ;  /* 0x000000000c007343 */ /* 0x006fea0003c00000 */
.L_x_132:
[----:B------:R-:W-:Y:S05]  /*2160*/  BSYNC.RECONVERGENT B6 ;  /* 0x0000000000067941 */ /* 0x000fea0003800200 */
.L_x_131:
[----:B------:R-:W0:Y:S01]  /*2170*/  LDC.64 R16, c[0x0][0x3a0] ;  /* 0x0000e800ff107b82 */ /* 0x000e220000000a00 */
[----:B------:R-:W-:Y:S01]  /*2180*/  ISETP.NE.AND P0, PT, R34, RZ, PT ;  /* 0x000000ff2200720c */ /* 0x000fe20003f05270 */
[----:B------:R-:W-:Y:S01]  /*2190*/  BSSY.RECONVERGENT B7, `(.L_x_140) ;  /* 0x0000130000077945 */ /* 0x000fe20003800200 */
[----:B------:R-:W-:-:S05]  /*21a0*/  LEA R2, R22, 0xffffffff, 0x4 ;  /* 0xffffffff16027811 */ /* 0x000fca00078e20ff */
[----:B0-----:R-:W-:-:S06]  /*21b0*/  IMAD.WIDE.U32 R16, R2, 0x4, R16 ;  /* 0x0000000402107825 */ /* 0x001fcc00078e0010 */
[----:B------:R-:W-:Y:S05]  /*21c0*/  @P0 BRA `(.L_x_141) ;  /* 0x0000001000b00947 */ /* 0x000fea0003800000 */
[----:B------:R-:W0:Y:S01]  /*21d0*/  LDS R39, [R39+-0x4] ;  /* 0xfffffc0027277984 */ /* 0x000e220000000800 */
[----:B------:R-:W-:Y:S01]  /*21e0*/  BSSY.RECONVERGENT B6, `(.L_x_142) ;  /* 0x00000b7000067945 */ /* 0x000fe20003800200 */
[----:B0-----:R-:W-:-:S13]  /*21f0*/  FSETP.NEU.AND P0, PT, R39, RZ, PT ;  /* 0x000000ff2700720b */ /* 0x001fda0003f0d000 */
[----:B------:R-:W-:Y:S05]  /*2200*/  @P0 BRA `(.L_x_143) ;  /* 0x0000000000c40947 */ /* 0x000fea0003800000 */
[----:B------:R-:W0:Y:S01]  /*2210*/  LDS R5, [R41+-0x4] ;  /* 0xfffffc0029057984 */ /* 0x000e220000000800 */
[----:B------:R-:W-:Y:S03]  /*2220*/  BSSY.RECONVERGENT B2, `(.L_x_144) ;  /* 0x000000d000027945 */ /* 0x000fe60003800200 */
        /* <DEDUP_REMOVED lines=12> */
.L_x_145:
[----:B------:R-:W-:Y:S05]  /*22f0*/  BSYNC.RECONVERGENT B2 ;  /* 0x0000000000027941 */ /* 0x000fea0003800200 */
.L_x_144:
[----:B------:R-:W0:Y:S01]  /*2300*/  S2UR UR5, SR_CgaCtaId ;  /* 0x00000000000579c3 */ /* 0x000e220000008800 */
[----:B------:R-:W-:Y:S01]  /*2310*/  UMOV UR4, 0x400 ;  /* 0x0000040000047882 */ /* 0x000fe20000000000 */
[----:B------:R-:W-:Y:S06]  /*2320*/  BSSY.RECONVERGENT B2, `(.L_x_146) ;  /* 0x0000014000027945 */ /* 0x000fec0003800200 */
[----:B------:R-:W1:Y:S01]  /*2330*/  LDC.64 R4, c[0x0][0x3a0] ;  /* 0x0000e800ff047b82 */ /* 0x000e620000000a00 */
[----:B0-----:R-:W-:Y:S01]  /*2340*/  ULEA UR4, UR5, UR4, 0x18 ;  /* 0x0000000405047291 */ /* 0x001fe2000f8ec0ff */
[----:B-1----:R-:W-:Y:S08]  /*2350*/  STG.E desc[UR36][R4.64+0xfc], R7 ;  /* 0x0000fc0704007986 */ /* 0x002ff0000c101924 */
[----:B------:R-:W0:Y:S04]  /*2360*/  LDS R6, [UR4+0x7c] ;  /* 0x00007c04ff067984 */ /* 0x000e280008000800 */
[----:B------:R-:W-:Y:S04]  /*2370*/  LDS R0, [UR4+0x1fc] ;  /* 0x0001fc04ff007984 */ /* 0x000fe80008000800 */
[----:B------:R-:W1:Y:S01]  /*2380*/  LDS R3, [UR4+0xfc] ;  /* 0x0000fc04ff037984 */ /* 0x000e620008000800 */
[----:B0-----:R-:W0:Y:S01]  /*2390*/  MUFU.RCP R9, R6 ;  /* 0x0000000600097308 */ /* 0x001e220000001000 */
[----:B-1----:R-:W-:-:S07]  /*23a0*/  FFMA R3, -R3, R7, R0 ;  /* 0x0000000703037223 */ /* 0x002fce0000000100 */
        /* <DEDUP_REMOVED lines=10> */
[----:B------:R-:W-:Y:S05]  /*2450*/  CALL.REL.NOINC `($__internal_2_$__cuda_sm3x_div_rn_noftz_f32_slowpath) ;  /* 0x0000001c00bc7944 */ /* 0x000fea0003c00000 */
.L_x_147:
[----:B------:R-:W-:Y:S05]  /*2460*/  BSYNC.RECONVERGENT B2 ;  /* 0x0000000000027941 */ /* 0x000fea0003800200 */
.L_x_146:
[----:B------:R-:W0:Y:S01]  /*2470*/  LDC.64 R8, c[0x0][0x3a0] ;  /* 0x0000e800ff087b82 */ /* 0x000e220000000a00 */
[----:B------:R-:W-:Y:S01]  /*2480*/  MOV R3, 0x0 ;  /* 0x0000000000037802 */ /* 0x000fe20000000f00 */
[----:B------:R-:W1:Y:S01]  /*2490*/  LDCU.64 UR4, c[0x4][0x18] ;  /* 0x01000300ff0477ac */ /* 0x000e620008000a00 */
[----:B------:R-:W-:-:S05]  /*24a0*/  CS2R R6, SRZ ;  /* 0x0000000000067805 */ /* 0x000fca000001ff00 */
[----:B------:R2:W3:Y:S01]  /*24b0*/  LDC.64 R10, c[0x4][R3] ;  /* 0x01000000030a7b82 */ /* 0x0004e20000000a00 */
[----:B-1----:R-:W-:Y:S01]  /*24c0*/  MOV R4, UR4 ;  /* 0x0000000400047c02 */ /* 0x002fe20008000f00 */
[----:B------:R-:W-:Y:S01]  /*24d0*/  IMAD.U32 R5, RZ, RZ, UR5 ;  /* 0x00000005ff057e24 */ /* 0x000fe2000f8e00ff */
[----:B0-----:R2:W-:Y:S06]  /*24e0*/  STG.E desc[UR36][R8.64+0x7c], R0 ;  /* 0x00007c0008007986 */ /* 0x0015ec000c101924 */
[----:B------:R-:W-:-:S07]  /*24f0*/  LEPC R20, `(.L_x_148) ;  /* 0x000000001014794e */ /* 0x000fce0000000000 */
[----:B--23--:R-:W-:Y:S05]  /*2500*/  CALL.ABS.NOINC R10 ;  /* 0x000000000a007343 */ /* 0x00cfea0003c00000 */
.L_x_148:
[----:B------:R-:W-:Y:S05]  /*2510*/  BRA `(.L_x_149) ;  /* 0x00000008000c7947 */ /* 0x000fea0003800000 */
.L_x_143:
[----:B------:R-:W0:Y:S01]  /*2520*/  S2UR UR5, SR_CgaCtaId ;  /* 0x00000000000579c3 */ /* 0x000e220000008800 */
[----:B------:R-:W-:Y:S02]  /*2530*/  UMOV UR4, 0x400 ;  /* 0x0000040000047882 */ /* 0x000fe40000000000 */
[----:B0-----:R-:W-:-:S09]  /*2540*/  ULEA UR4, UR5, UR4, 0x18 ;  /* 0x0000000405047291 */ /* 0x001fd2000f8ec0ff */
[----:B------:R-:W0:Y:S02]  /*2550*/  LDS R12, [UR4+0x7c] ;  /* 0x00007c04ff0c7984 */ /* 0x000e240008000800 */
[----:B0-----:R-:W-:-:S13]  /*2560*/  FSETP.NEU.AND P0, PT, R12, RZ, PT ;  /* 0x000000ff0c00720b */ /* 0x001fda0003f0d000 */
[----:B------:R-:W-:Y:S05]  /*2570*/  @P0 BRA `(.L_x_150) ;  /* 0x0000000000b00947 */ /* 0x000fea0003800000 */
[----:B------:R-:W0:Y:S04]  /*2580*/  LDS R3, [UR4+0xfc] ;  /* 0x0000fc04ff037984 */ /* 0x000e280008000800 */
[----:B------:R-:W1:Y:S01]  /*2590*/  LDS R0, [UR4+0x1fc] ;  /* 0x0001fc04ff007984 */ /* 0x000e620008000800 */
        /* <DEDUP_REMOVED lines=10> */
[----:B------:R-:W-:Y:S05]  /*2640*/  CALL.REL.NOINC `($__internal_2_$__cuda_sm3x_div_rn_noftz_f32_slowpath) ;  /* 0x0000001c00407944 */ /* 0x000fea0003c00000 */
[----:B------:R-:W-:-:S07]  /*2650*/  MOV R7, R0 ;  /* 0x0000000000077202 */ /* 0x000fce0000000f00 */
.L_x_151:
[----:B------:R-:W-:Y:S01]  /*2660*/  LDS R40, [R40+-0x4] ;  /* 0xfffffc0028287984 */ /* 0x000fe20000000800 */
[----:B------:R-:W0:Y:S01]  /*2670*/  LDC.64 R4, c[0x0][0x3a0] ;  /* 0x0000e800ff047b82 */ /* 0x000e220000000a00 */
[----:B------:R-:W1:Y:S01]  /*2680*/  MUFU.RCP R0, R3 ;  /* 0x0000000300007308 */ /* 0x000e620000001000 */
[----:B------:R-:W-:Y:S01]  /*2690*/  BSSY.RECONVERGENT B2, `(.L_x_152) ;  /* 0x000000f000027945 */ /* 0x000fe20003800200 */
[----:B------:R-:W2:Y:S01]  /*26a0*/  LDS R41, [R41+-0x4] ;  /* 0xfffffc0029297984 */ /* 0x000ea20000000800 */
[----:B-1----:R-:W-:-:S04]  /*26b0*/  FFMA R9, -R3, R0, 1 ;  /* 0x3f80000003097423 */ /* 0x002fc80000000100 */
[----:B------:R-:W-:Y:S01]  /*26c0*/  FFMA R0, R0, R9, R0 ;  /* 0x0000000900007223 */ /* 0x000fe20000000000 */
[----:B0-----:R0:W-:Y:S01]  /*26d0*/  STG.E desc[UR36][R4.64+0xfc], R7 ;  /* 0x0000fc0704007986 */ /* 0x0011e2000c101924 */
[----:B--2---:R-:W-:-:S04]  /*26e0*/  FFMA R8, R41, -R7, R40 ;  /* 0x8000000729087223 */ /* 0x004fc80000000028 */
[----:B------:R-:W1:Y:S01]  /*26f0*/  FCHK P0, R8, R3 ;  /* 0x0000000308007302 */ /* 0x000e620000000000 */
[----:B------:R-:W-:-:S04]  /*2700*/  FFMA R6, R0, R8, RZ ;  /* 0x0000000800067223 */ /* 0x000fc800000000ff */
[----:B------:R-:W-:-:S04]  /*2710*/  FFMA R9, -R3, R6, R8 ;  /* 0x0000000603097223 */ /* 0x000fc80000000108 */
[----:B------:R-:W-:Y:S01]  /*2720*/  FFMA R0, R0, R9, R6 ;  /* 0x0000000900007223 */ /* 0x000fe20000000006 */
[----:B01----:R-:W-:Y:S06]  /*2730*/  @!P0 BRA `(.L_x_153) ;  /* 0x0000000000108947 */ /* 0x003fec0003800000 */
[----:B------:R-:W-:Y:S01]  /*2740*/  IMAD.MOV.U32 R0, RZ, RZ, R8 ;  /* 0x000000ffff007224 */ /* 0x000fe200078e0008 */
[----:B------:R-:W-:Y:S02]  /*2750*/  MOV R5, R3 ;  /* 0x0000000300057202 */ /* 0x000fe40000000f00 */
[----:B------:R-:W-:-:S07]  /*2760*/  MOV R8, 0x2780 ;  /* 0x0000278000087802 */ /* 0x000fce0000000f00 */
[----:B------:R-:W-:Y:S05]  /*2770*/  CALL.REL.NOINC `($__internal_2_$__cuda_sm3x_div_rn_noftz_f32_slowpath) ;  /* 0x0000001800f47944 */ /* 0x000fea0003c00000 */
.L_x_153:
[----:B------:R-:W-:Y:S05]  /*2780*/  BSYNC.RECONVERGENT B2 ;  /* 0x0000000000027941 */ /* 0x000fea0003800200 */
.L_x_152:
        /* <DEDUP_REMOVED lines=10> */
.L_x_154:
[----:B------:R-:W-:Y:S05]  /*2830*/  BRA `(.L_x_149) ;  /* 0x0000000400447947 */ /* 0x000fea0003800000 */
.L_x_150:
[----:B------:R-:W0:Y:S01]  /*2840*/  LDS R0, [UR4+0x1fc] ;  /* 0x0001fc04ff007984 */ /* 0x000e220008000800 */
[----:B------:R-:W1:Y:S01]  /*2850*/  MUFU.RCP R3, R12 ;  /* 0x0000000c00037308 */ /* 0x000e620000001000 */
[----:B------:R-:W-:Y:S02]  /*2860*/  BSSY.RECONVERGENT B2, `(.L_x_155) ;  /* 0x000000e000027945 */ /* 0x000fe40003800200 */
[----:B------:R-:W2:Y:S01]  /*2870*/  LDS R40, [R40+-0x4] ;  /* 0xfffffc0028287984 */ /* 0x000ea20000000800 */
[----:B-1----:R-:W-:-:S04]  /*2880*/  FFMA R4, -R12, R3, 1 ;  /* 0x3f8000000c047423 */ /* 0x002fc80000000103 */
[----:B------:R-:W-:Y:S01]  /*2890*/  FFMA R3, R3, R4, R3 ;  /* 0x0000000403037223 */ /* 0x000fe20000000003 */
[----:B0-----:R-:W-:-:S04]  /*28a0*/  FMUL R0, R39, R0 ;  /* 0x0000000027007220 */ /* 0x001fc80000400000 */
[----:B------:R-:W0:Y:S01]  /*28b0*/  FCHK P0, R0, R12 ;  /* 0x0000000c00007302 */ /* 0x000e220000000000 */
[----:B------:R-:W-:-:S04]  /*28c0*/  FFMA R4, R0, R3, RZ ;  /* 0x0000000300047223 */ /* 0x000fc800000000ff */
[----:B------:R-:W-:-:S04]  /*28d0*/  FFMA R5, -R12, R4, R0 ;  /* 0x000000040c057223 */ /* 0x000fc80000000100 */
[----:B------:R-:W-:Y:S01]  /*28e0*/  FFMA R3, R3, R5, R4 ;  /* 0x0000000503037223 */ /* 0x000fe20000000004 */
[----:B0-2---:R-:W-:Y:S06]  /*28f0*/  @!P0 BRA `(.L_x_156) ;  /* 0x0000000000108947 */ /* 0x005fec0003800000 */
[----:B------:R-:W-:Y:S02]  /*2900*/  MOV R5, R12 ;  /* 0x0000000c00057202 */ /* 0x000fe40000000f00 */
[----:B------:R-:W-:-:S07]  /*2910*/  MOV R8, 0x2930 ;  /* 0x0000293000087802 */ /* 0x000fce0000000f00 */
[----:B------:R-:W-:Y:S05]  /*2920*/  CALL.REL.NOINC `($__internal_2_$__cuda_sm3x_div_rn_noftz_f32_slowpath) ;  /* 0x0000001800887944 */ /* 0x000fea0003c00000 */
[----:B------:R-:W-:-:S07]  /*2930*/  MOV R3, R0 ;  /* 0x0000000000037202 */ /* 0x000fce0000000f00 */
.L_x_156:
[----:B------:R-:W-:Y:S05]  /*2940*/  BSYNC.RECONVERGENT B2 ;  /* 0x0000000000027941 */ /* 0x000fea0003800200 */
.L_x_155:
[----:B------:R-:W0:Y:S01]  /*2950*/  S2UR UR5, SR_CgaCtaId ;  /* 0x00000000000579c3 */ /* 0x000e220000008800 */
[----:B------:R-:W-:Y:S01]  /*2960*/  UMOV UR4, 0x400 ;  /* 0x0000040000047882 */ /* 0x000fe20000000000 */
[----:B------:R-:W1:Y:S01]  /*2970*/  MUFU.RCP R5, R12 ;  /* 0x0000000c00057308 */ /* 0x000e620000001000 */
[----:B------:R-:W-:Y:S01]  /*2980*/  LDS R41, [R41+-0x4] ;  /* 0xfffffc0029297984 */ /* 0x000fe20000000800 */
[----:B------:R-:W-:Y:S01]  /*2990*/  BSSY.RECONVERGENT B2, `(.L_x_157) ;  /* 0x0000010000027945 */ /* 0x000fe20003800200 */
[----:B------:R-:W-:Y:S01]  /*29a0*/  FADD R3, R40, -R3 ;  /* 0x8000000328037221 */ /* 0x000fe20000000000 */
[----:B-1----:R-:W-:-:S04]  /*29b0*/  FFMA R0, -R12, R5, 1 ;  /* 0x3f8000000c007423 */ /* 0x002fc80000000105 */
[----:B------:R-:W-:Y:S01]  /*29c0*/  FFMA R0, R5, R0, R5 ;  /* 0x0000000005007223 */ /* 0x000fe20000000005 */
[----:B0-----:R-:W-:-:S09]  /*29d0*/  ULEA UR4, UR5, UR4, 0x18 ;  /* 0x0000000405047291 */ /* 0x001fd2000f8ec0ff */
[----:B------:R-:W0:Y:S02]  /*29e0*/  LDS R4, [UR4+0xfc] ;  /* 0x0000fc04ff047984 */ /* 0x000e240008000800 */
[----:B0-----:R-:W-:-:S04]  /*29f0*/  FMUL R5, R39, R4 ;  /* 0x0000000427057220 */ /* 0x001fc80000400000 */
[----:B------:R-:W0:Y:S01]  /*2a00*/  FCHK P0, R5, R12 ;  /* 0x0000000c05007302 */ /* 0x000e220000000000 */
[----:B------:R-:W-:-:S04]  /*2a10*/  FFMA R7, R0, R5, RZ ;  /* 0x0000000500077223 */ /* 0x000fc800000000ff */
[----:B------:R-:W-:-:S04]  /*2a20*/  FFMA R4, -R12, R7, R5 ;  /* 0x000000070c047223 */ /* 0x000fc80000000105 */
[----:B------:R-:W-:Y:S01]  /*2a30*/  FFMA R0, R0, R4, R7 ;  /* 0x0000000400007223 */ /* 0x000fe20000000007 */
[----:B0-----:R-:W-:Y:S06]  /*2a40*/  @!P0 BRA `(.L_x_158) ;  /* 0x0000000000108947 */ /* 0x001fec0003800000 */
[----:B------:R-:W-:Y:S01]  /*2a50*/  IMAD.MOV.U32 R0, RZ, RZ, R5 ;  /* 0x000000ffff007224 */ /* 0x000fe200078e0005 */
[----:B------:R-:W-:Y:S02]  /*2a60*/  MOV R5, R12 ;  /* 0x0000000c00057202 */ /* 0x000fe40000000f00 */
[----:B------:R-:W-:-:S07]  /*2a70*/  MOV R8, 0x2a90 ;  /* 0x00002a9000087802 */ /* 0x000fce0000000f00 */
[----:B------:R-:W-:Y:S05]  /*2a80*/  CALL.REL.NOINC `($__internal_2_$__cuda_sm3x_div_rn_noftz_f32_slowpath) ;  /* 0x0000001800307944 */ /* 0x000fea0003c00000 */
.L_x_158:
[----:B------:R-:W-:Y:S05]  /*2a90*/  BSYNC.RECONVERGENT B2 ;  /* 0x0000000000027941 */ /* 0x000fea0003800200 */
.L_x_157:
[----:B------:R-:W-:Y:S01]  /*2aa0*/  FADD R6, R41, -R0 ;  /* 0x8000000029067221 */ /* 0x000fe20000000000 */
[----:B------:R-:W-:Y:S03]  /*2ab0*/  BSSY.RECONVERGENT B2, `(.L_x_159) ;  /* 0x000000e000027945 */ /* 0x000fe60003800200 */
[----:B------:R-:W0:Y:S08]  /*2ac0*/  MUFU.RCP R0, R6 ;  /* 0x0000000600007308 */ /* 0x000e300000001000 */
[----:B------:R-:W1:Y:S01]  /*2ad0*/  FCHK P0, R3, R6 ;  /* 0x0000000603007302 */ /* 0x000e620000000000 */
[----:B0-----:R-:W-:-:S04]  /*2ae0*/  FFMA R5, -R6, R0, 1 ;  /* 0x3f80000006057423 */ /* 0x001fc80000000100 */
[----:B------:R-:W-:-:S04]  /*2af0*/  FFMA R0, R0, R5, R0 ;  /* 0x0000000500007223 */ /* 0x000fc80000000000 */
[----:B------:R-:W-:-:S04]  /*2b00*/  FFMA R5, R3, R0, RZ ;  /* 0x0000000003057223 */ /* 0x000fc800000000ff */
[----:B------:R-:W-:-:S04]  /*2b10*/  FFMA R4, -R6, R5, R3 ;  /* 0x0000000506047223 */ /* 0x000fc80000000103 */
[----:B------:R-:W-:Y:S01]  /*2b20*/  FFMA R7, R0, R4, R5 ;  /* 0x0000000400077223 */ /* 0x000fe20000000005 */
[----:B-1----:R-:W-:Y:S06]  /*2b30*/  @!P0 BRA `(.L_x_160) ;  /* 0x0000000000148947 */ /* 0x002fec0003800000 */
[----:B------:R-:W-:Y:S01]  /*2b40*/  MOV R0, R3 ;  /* 0x0000000300007202 */ /* 0x000fe20000000f00 */
[----:B------:R-:W-:Y:S01]  /*2b50*/  IMAD.MOV.U32 R5, RZ, RZ, R6 ;  /* 0x000000ffff057224 */ /* 0x000fe200078e0006 */
[----:B------:R-:W-:-:S07]  /*2b60*/  MOV R8, 0x2b80 ;  /* 0x00002b8000087802 */ /* 0x000fce0000000f00 */
[----:B------:R-:W-:Y:S05]  /*2b70*/  CALL.REL.NOINC `($__internal_2_$__cuda_sm3x_div_rn_noftz_f32_slowpath) ;  /* 0x0000001400f47944 */ /* 0x000fea0003c00000 */
[----:B------:R-:W-:-:S07]  /*2b80*/  MOV R7, R0 ;  /* 0x0000000000077202 */ /* 0x000fce0000000f00 */
.L_x_160:
[----:B------:R-:W-:Y:S05]  /*2b90*/  BSYNC.RECONVERGENT B2 ;  /* 0x0000000000027941 */ /* 0x000fea0003800200 */
.L_x_159:
[----:B------:R-:W0:Y:S01]  /*2ba0*/  LDC.64 R4, c[0x0][0x3a0] ;  /* 0x0000e800ff047b82 */ /* 0x000e220000000a00 */
[----:B------:R-:W1:Y:S01]  /*2bb0*/  MUFU.RCP R0, R39 ;  /* 0x0000002700007308 */ /* 0x000e620000001000 */
[----:B------:R-:W-:Y:S01]  /*2bc0*/  FFMA R40, -R41, R7, R40 ;  /* 0x0000000729287223 */ /* 0x000fe20000000128 */
[----:B------:R-:W-:Y:S06]  /*2bd0*/  BSSY.RECONVERGENT B2, `(.L_x_161) ;  /* 0x000000d000027945 */ /* 0x000fec0003800200 */
[----:B------:R-:W2:Y:S01]  /*2be0*/  FCHK P0, R40, R39 ;  /* 0x0000002728007302 */ /* 0x000ea20000000000 */
[----:B-1----:R-:W-:-:S04]  /*2bf0*/  FFMA R3, -R39, R0, 1 ;  /* 0x3f80000027037423 */ /* 0x002fc80000000100 */
[----:B------:R-:W-:Y:S01]  /*2c00*/  FFMA R3, R0, R3, R0 ;  /* 0x0000000300037223 */ /* 0x000fe20000000000 */
[----:B0-----:R0:W-:Y:S03]  /*2c10*/  STG.E desc[UR36][R4.64+0xfc], R7 ;  /* 0x0000fc0704007986 */ /* 0x0011e6000c101924 */
[----:B------:R-:W-:-:S04]  /*2c20*/  FFMA R0, R40, R3, RZ ;  /* 0x0000000328007223 */ /* 0x000fc800000000ff */
[----:B------:R-:W-:-:S04]  /*2c30*/  FFMA R6, -R39, R0, R40 ;  /* 0x0000000027067223 */ /* 0x000fc80000000128 */
[----:B------:R-:W-:Y:S01]  /*2c40*/  FFMA R0, R3, R6, R0 ;  /* 0x0000000603007223 */ /* 0x000fe20000000000 */
[----:B--2---:R-:W-:Y:S06]  /*2c50*/  @!P0 BRA `(.L_x_162) ;  /* 0x0000000000108947 */ /* 0x004fec0003800000 */
[----:B------:R-:W-:Y:S01]  /*2c60*/  MOV R0, R40 ;  /* 0x0000002800007202 */ /* 0x000fe20000000f00 */
[----:B0-----:R-:W-:Y:S01]  /*2c70*/  IMAD.MOV.U32 R5, RZ, RZ, R39 ;  /* 0x000000ffff057224 */ /* 0x001fe200078e0027 */
[----:B------:R-:W-:-:S07]  /*2c80*/  MOV R8, 0x2ca0 ;  /* 0x00002ca000087802 */ /* 0x000fce0000000f00 */
[----:B------:R-:W-:Y:S05]  /*2c90*/  CALL.REL.NOINC `($__internal_2_$__cuda_sm3x_div_rn_noftz_f32_slowpath) ;  /* 0x0000001400ac7944 */ /* 0x000fea0003c00000 */
.L_x_162:
[----:B------:R-:W-:Y:S05]  /*2ca0*/  BSYNC.RECONVERGENT B2 ;  /* 0x0000000000027941 */ /* 0x000fea0003800200 */
.L_x_161:
[----:B------:R-:W1:Y:S01]  /*2cb0*/  LDC.64 R8, c[0x0][0x3a0] ;  /* 0x0000e800ff087b82 */ /* 0x000e620000000a00 */
[----:B------:R-:W-:Y:S01]  /*2cc0*/  MOV R3, 0x0 ;  /* 0x0000000000037802 */ /* 0x000fe20000000f00 */
[----:B------:R-:W2:Y:S01]  /*2cd0*/  LDCU.64 UR4, c[0x4][0x28] ;  /* 0x01000500ff0477ac */ /* 0x000ea20008000a00 */
[----:B0-----:R-:W-:-:S05]  /*2ce0*/  CS2R R6, SRZ ;  /* 0x0000000000067805 */ /* 0x001fca000001ff00 */
[----:B------:R0:W3:Y:S01]  /*2cf0*/  LDC.64 R10, c[0x4][R3] ;  /* 0x01000000030a7b82 */ /* 0x0000e20000000a00 */
[----:B--2---:R-:W-:Y:S02]  /*2d00*/  MOV R4, UR4 ;  /* 0x0000000400047c02 */ /* 0x004fe40008000f00 */
[----:B------:R-:W-:Y:S01]  /*2d10*/  MOV R5, UR5 ;  /* 0x0000000500057c02 */ /* 0x000fe20008000f00 */
[----:B-1----:R0:W-:Y:S06]  /*2d20*/  STG.E desc[UR36][R8.64+0x7c], R0 ;  /* 0x00007c0008007986 */ /* 0x0021ec000c101924 */
[----:B------:R-:W-:-:S07]  /*2d30*/  LEPC R20, `(.L_x_149) ;  /* 0x000000001014794e */ /* 0x000fce0000000000 */
[----:B0--3--:R-:W-:Y:S05]  /*2d40*/  CALL.ABS.NOINC R10 ;  /* 0x000000000a007343 */ /* 0x009fea0003c00000 */
.L_x_149:
[----:B------:R-:W-:Y:S05]  /*2d50*/  BSYNC.RECONVERGENT B6 ;  /* 0x0000000000067941 */ /* 0x000fea0003800200 */
.L_x_142:
[----:B------:R-:W0:Y:S01]  /*2d60*/  LDC.64 R4, c[0x0][0x3a0] ;  /* 0x0000e800ff047b82 */ /* 0x000e220000000a00 */
[----:B------:R-:W-:Y:S01]  /*2d70*/  HFMA2 R13, -RZ, RZ, 0, 3.755092620849609375e-06 ;  /* 0x0000003fff0d7431 */ /* 0x000fe200000001ff */
[----:B------:R-:W-:Y:S01]  /*2d80*/  MOV R14, 0x0 ;  /* 0x00000000000e7802 */ /* 0x000fe20000000f00 */
[----:B------:R-:W-:Y:S01]  /*2d90*/  IMAD.MOV.U32 R12, RZ, RZ, 0x1f ;  /* 0x0000001fff0c7424 */ /* 0x000fe200078e00ff */
[----:B------:R-:W1:Y:S01]  /*2da0*/  LDCU.64 UR4, c[0x4][0x30] ;  /* 0x01000600ff0477ac */ /* 0x000e620008000a00 */
[----:B0-----:R-:W2:Y:S04]  /*2db0*/  LDG.E R0, desc[UR36][R4.64+0x7c] ;  /* 0x00007c2404007981 */ /* 0x001ea8000c1e1900 */
[----:B------:R1:W3:Y:S01]  /*2dc0*/  LDG.E R3, desc[UR36][R4.64+0xfc] ;  /* 0x0000fc2404037981 */ /* 0x0002e2000c1e1900 */
[----:B------:R-:W0:Y:S01]  /*2dd0*/  LDC.64 R14, c[0x4][R14] ;  /* 0x010000000e0e7b82 */ /* 0x000e220000000a00 */
[----:B------:R-:W-:-:S02]  /*2de0*/  MOV R6, R32 ;  /* 0x0000002000067202 */ /* 0x000fc40000000f00 */
[----:B------:R4:W-:Y:S01]  /*2df0*/  STL.64 [R1], R12 ;  /* 0x0000000c01007387 */ /* 0x0009e20000100a00 */
[----:B------:R-:W-:Y:S02]  /*2e00*/  MOV R7, R23 ;  /* 0x0000001700077202 */ /* 0x000fe40000000f00 */
[----:B-1----:R-:W-:Y:S01]  /*2e10*/  MOV R4, UR4 ;  /* 0x0000000400047c02 */ /* 0x002fe20008000f00 */
[----:B------:R-:W-:Y:S01]  /*2e20*/  IMAD.U32 R5, RZ, RZ, UR5 ;  /* 0x00000005ff057e24 */ /* 0x000fe2000f8e00ff */
[----:B--2---:R-:W1:Y:S08]  /*2e30*/  F2F.F64.F32 R8, R0 ;  /* 0x0000000000087310 */ /* 0x004e700000201800 */
[----:B---3--:R-:W2:Y:S01]  /*2e40*/  F2F.F64.F32 R10, R3 ;  /* 0x00000003000a7310 */ /* 0x008ea20000201800 */
[----:B-1----:R4:W-:Y:S04]  /*2e50*/  STL.64 [R1+0x8], R8 ;  /* 0x0000080801007387 */ /* 0x0029e80000100a00 */
[----:B0-2---:R4:W-:Y:S02]  /*2e60*/  STL.64 [R1+0x10], R10 ;  /* 0x0000100a01007387 */ /* 0x0059e40000100a00 */
[----:B------:R-:W-:-:S07]  /*2e70*/  LEPC R20, `(.L_x_163) ;  /* 0x000000001014794e */ /* 0x000fce0000000000 */
[----:B----4-:R-:W-:Y:S05]  /*2e80*/  CALL.ABS.NOINC R14 ;  /* 0x000000000e007343 */ /* 0x010fea0003c00000 */
.L_x_163:
[----:B------:R-:W0:Y:S02]  /*2e90*/  LDCU UR4, c[0x0][0x3a8] ;  /* 0x00007500ff0477ac */ /* 0x000e240008000800 */
[----:B0-----:R-:W-:-:S09]  /*2ea0*/  UISETP.GT.AND UP0, UPT, UR4, 0x4, UPT ;  /* 0x000000040400788c */ /* 0x001fd2000bf04270 */
[----:B------:R-:W-:Y:S05]  /*2eb0*/  BRA.U UP0, `(.L_x_164) ;  /* 0x0000000100087547 */ /* 0x000fea000b800000 */
[----:B------:R1:W5:Y:S01]  /*2ec0*/  LDG.E R0, desc[UR36][R16.64] ;  /* 0x0000002410007981 */ /* 0x000362000c1e1900 */
[----:B------:R-:W-:Y:S05]  /*2ed0*/  BRA `(.L_x_165) ;  /* 0x0000000000f47947 */ /* 0x000fea0003800000 */
.L_x_164:
[----:B------:R-:W0:Y:S02]  /*2ee0*/  LDC.64 R4, c[0x0][0x3a0] ;  /* 0x0000e800ff047b82 */ /* 0x000e240000000a00 */
[----:B0-----:R-:W2:Y:S04]  /*2ef0*/  LDG.E R7, desc[UR36][R4.64+0x7c] ;  /* 0x00007c2404077981 */ /* 0x001ea8000c1e1900 */
[----:B------:R0:W3:Y:S02]  /*2f00*/  LDG.E R8, desc[UR36][R4.64+0xfc] ;  /* 0x0000fc2404087981 */ /* 0x0000e4000c1e1900 */
[----:B------:R-:W1:Y:S01]  /*2f10*/  S2UR UR6, SR_CgaCtaId ;  /* 0x00000000000679c3 */ /* 0x000e620000008800 */
[----:B------:R-:W-:Y:S01]  /*2f20*/  UMOV UR4, 0x400 ;  /* 0x0000040000047882 */ /* 0x000fe20000000000 */
[----:B------:R-:W-:Y:S01]  /*2f30*/  IMAD.MOV.U32 R3, RZ, RZ, 0x6 ;  /* 0x00000006ff037424 */ /* 0x000fe200078e00ff */
[----:B------:R-:W-:Y:S01]  /*2f40*/  UIADD3 UR5, UPT, UPT, UR4, 0x80, URZ ;  /* 0x0000008004057890 */ /* 0x000fe2000fffe0ff */
[----:B------:R-:W-:Y:S02]  /*2f50*/  BSSY.RECONVERGENT B2, `(.L_x_166) ;  /* 0x000001b000027945 */ /* 0x000fe40003800200 */
[----:B------:R-:W-:Y:S01]  /*2f60*/  IMAD R6, R2, R3, 0x2 ;  /* 0x0000000202067424 */ /* 0x000fe200078e0203 */
[----:B-1----:R-:W-:-:S02]  /*2f70*/  ULEA UR5, UR6, UR5, 0x18 ;  /* 0x0000000506057291 */ /* 0x002fc4000f8ec0ff */
[----:B------:R-:W-:-:S07]  /*2f80*/  ULEA UR7, UR6, UR4, 0x18 ;  /* 0x0000000406077291 */ /* 0x000fce000f8ec0ff */
[----:B------:R-:W1:Y:S01]  /*2f90*/  LDS R9, [R6+UR5] ;  /* 0x0000000506097984 */ /* 0x000e620008000800 */
[----:B------:R-:W-:Y:S02]  /*2fa0*/  UIADD3 UR5, UPT, UPT, UR4, 0x180, URZ ;  /* 0x0000018004057890 */ /* 0x000fe4000fffe0ff */
[----:B------:R-:W-:Y:S01]  /*2fb0*/  UIADD3 UR4, UPT, UPT, UR4, 0x100, URZ ;  /* 0x0000010004047890 */ /* 0x000fe2000fffe0ff */
[----:B------:R-:W-:Y:S01]  /*2fc0*/  LDS R3, [R6+UR7] ;  /* 0x0000000706037984 */ /* 0x000fe20008000800 */
[----:B------:R-:W-:Y:S02]  /*2fd0*/  ULEA UR5, UR6, UR5, 0x18 ;  /* 0x0000000506057291 */ /* 0x000fe4000f8ec0ff */
[----:B------:R-:W-:-:S07]  /*2fe0*/  ULEA UR4, UR6, UR4, 0x18 ;  /* 0x0000000406047291 */ /* 0x000fce000f8ec0ff */
[----:B------:R-:W2:Y:S04]  /*2ff0*/  LDS R0, [R6+UR5] ;  /* 0x0000000506007984 */ /* 0x000ea80008000800 */
[----:B0-----:R-:W3:Y:S01]  /*3000*/  LDS R5, [R6+UR4] ;  /* 0x0000000406057984 */ /* 0x001ee20008000800 */
[----:B-1----:R-:W0:Y:S01]  /*3010*/  MUFU.RCP R4, R9 ;  /* 0x0000000900047308 */ /* 0x002e220000001000 */
[----:B--2---:R-:W-:Y:S01]  /*3020*/  FFMA R0, -R3, R7, R0 ;  /* 0x0000000703007223 */ /* 0x004fe20000000100 */
[----:B0-----:R-:W-:-:S03]  /*3030*/  FFMA R3, -R9, R4, 1 ;  /* 0x3f80000009037423 */ /* 0x001fc60000000104 */
[----:B---3--:R-:W-:Y:S01]  /*3040*/  FFMA R0, -R5, R8, R0 ;  /* 0x0000000805007223 */ /* 0x008fe20000000100 */
[----:B------:R-:W-:Y:S01]  /*3050*/  FFMA R5, R4, R3, R4 ;  /* 0x0000000304057223 */ /* 0x000fe20000000004 */
[----:B------:R-:W-:Y:S02]  /*3060*/  IMAD R3, R2, 0x3, RZ ;  /* 0x0000000302037824 */ /* 0x000fe400078e02ff */
[----:B------:R-:W0:Y:S01]  /*3070*/  FCHK P0, R0, R9 ;  /* 0x0000000900007302 */ /* 0x000e220000000000 */
[----:B------:R-:W-:-:S04]  /*3080*/  FFMA R4, R0, R5, RZ ;  /* 0x0000000500047223 */ /* 0x000fc800000000ff */
[----:B------:R-:W-:-:S04]  /*3090*/  FFMA R7, -R9, R4, R0 ;  /* 0x0000000409077223 */ /* 0x000fc80000000100 */
[----:B------:R-:W-:Y:S01]  /*30a0*/  FFMA R11, R5, R7, R4 ;  /* 0x00000007050b7223 */ /* 0x000fe20000000004 */
[----:B0-----:R-:W-:Y:S06]  /*30b0*/  @!P0 BRA `(.L_x_167) ;  /* 0x0000000000108947 */ /* 0x001fec0003800000 */
[----:B------:R-:W-:Y:S02]  /*30c0*/  MOV R5, R9 ;  /* 0x0000000900057202 */ /* 0x000fe40000000f00 */
[----:B------:R-:W-:-:S07]  /*30d0*/  MOV R8, 0x30f0 ;  /* 0x000030f000087802 */ /* 0x000fce0000000f00 */
[----:B------:R-:W-:Y:S05]  /*30e0*/  CALL.REL.NOINC `($__internal_2_$__cuda_sm3x_div_rn_noftz_f32_slowpath) ;  /* 0x0000001000987944 */ /* 0x000fea0003c00000 */
[----:B------:R-:W-:-:S07]  /*30f0*/  MOV R11, R0 ;  /* 0x00000000000b7202 */ /* 0x000fce0000000f00 */
.L_x_167:
[----:B------:R-:W-:Y:S05]  /*3100*/  BSYNC.RECONVERGENT B2 ;  /* 0x0000000000027941 */ /* 0x000fea0003800200 */
.L_x_166:
[----:B------:R-:W0:Y:S08]  /*3110*/  LDC.64 R4, c[0x0][0x3a0] ;  /* 0x0000e800ff047b82 */ /* 0x000e300000000a00 */
[----:B------:R-:W1:Y:S01]  /*3120*/  LDC.64 R6, c[0x0][0x3a0] ;  /* 0x0000e800ff067b82 */ /* 0x000e620000000a00 */
[----:B0-----:R-:W-:-:S05]  /*3130*/  IMAD.WIDE.U32 R4, R3, 0x4, R4 ;  /* 0x0000000403047825 */ /* 0x001fca00078e0004 */
[----:B------:R-:W-:Y:S04]  /*3140*/  STG.E desc[UR36][R4.64+0x8], R11 ;  /* 0x0000080b04007986 */ /* 0x000fe8000c101924 */
[----:B-1----:R-:W2:Y:S01]  /*3150*/  LDG.E R6, desc[UR36][R6.64+0x7c] ;  /* 0x00007c2406067981 */ /* 0x002ea2000c1e1900 */
[----:B------:R-:W0:Y:S01]  /*3160*/  S2UR UR5, SR_CgaCtaId ;  /* 0x00000000000579c3 */ /* 0x000e220000008800 */
[----:B------:R-:W-:Y:S02]  /*3170*/  UMOV UR4, 0x400 ;  /* 0x0000040000047882 */ /* 0x000fe40000000000 */
[----:B0-----:R-:W-:-:S09]  /*3180*/  ULEA UR4, UR5, UR4, 0x18 ;  /* 0x0000000405047291 */ /* 0x001fd2000f8ec0ff */
[----:B------:R-:W0:Y:S04]  /*3190*/  LDS R9, [UR4+0x9c] ;  /* 0x00009c04ff097984 */ /* 0x000e280008000800 */
[----:B------:R-:W-:Y:S04]  /*31a0*/  LDS R0, [UR4+0x19c] ;  /* 0x00019c04ff007984 */ /* 0x000fe80008000800 */
[----:B------:R-:W2:Y:S01]  /*31b0*/  LDS R3, [UR4+0x11c] ;  /* 0x00011c04ff037984 */ /* 0x000ea20008000800 */
[----:B0-----:R-:W0:Y:S02]  /*31c0*/  MUFU.RCP R8, R9 ;  /* 0x0000000900087308 */ /* 0x001e240000001000 */
[----:B0-----:R-:W-:-:S04]  /*31d0*/  FFMA R13, -R9, R8, 1 ;  /* 0x3f800000090d7423 */ /* 0x001fc80000000108 */
[----:B------:R-:W-:Y:S01]  /*31e0*/  FFMA R13, R8, R13, R8 ;  /* 0x0000000d080d7223 */ /* 0x000fe20000000008 */
[----:B--2---:R-:W-:-:S04]  /*31f0*/  FFMA R0, -R3, R6, R0 ;  /* 0x0000000603007223 */ /* 0x004fc80000000100 */
[----:B------:R-:W0:Y:S01]  /*3200*/  FCHK P0, R0, R9 ;  /* 0x0000000900007302 */ /* 0x000e220000000000 */
[----:B------:R-:W-:-:S04]  /*3210*/  FFMA R4, R0, R13, RZ ;  /* 0x0000000d00047223 */ /* 0x000fc800000000ff */
[----:B------:R-:W-:-:S04]  /*3220*/  FFMA R3, -R9, R4, R0 ;  /* 0x0000000409037223 */ /* 0x000fc80000000100 */
[----:B------:R-:W-:Y:S01]  /*3230*/  FFMA R3, R13, R3, R4 ;  /* 0x000000030d037223 */ /* 0x000fe20000000004 */
[----:B0-----:R-:W-:Y:S06]  /*3240*/  @!P0 BRA `(.L_x_168) ;  /* 0x0000000000108947 */ /* 0x001fec0003800000 */
[----:B------:R-:W-:Y:S01]  /*3250*/  IMAD.MOV.U32 R5, RZ, RZ, R9 ;  /* 0x000000ffff057224 */ /* 0x000fe200078e0009 */
[----:B------:R-:W-:-:S07]  /*3260*/  MOV R8, 0x3280 ;  /* 0x0000328000087802 */ /* 0x000fce0000000f00 */
[----:B------:R-:W-:Y:S05]  /*3270*/  CALL.REL.NOINC `($__internal_2_$__cuda_sm3x_div_rn_noftz_f32_slowpath) ;  /* 0x0000001000347944 */ /* 0x000fea0003c00000 */
[----:B------:R-:W-:-:S07]  /*3280*/  MOV R3, R0 ;  /* 0x0000000000037202 */ /* 0x000fce0000000f00 */
.L_x_168:
[----:B------:R0:W-:Y:S01]  /*3290*/  STG.E desc[UR36][R16.64], R3 ;  /* 0x0000000310007986 */ /* 0x0001e2000c101924 */
[----:B------:R-:W-:-:S07]  /*32a0*/  MOV R0, R3 ;  /* 0x0000000300007202 */ /* 0x000fce0000000f00 */
.L_x_165:
[----:B------:R-:W2:Y:S01]  /*32b0*/  LDC.64 R6, c[0x0][0x3a0] ;  /* 0x0000e800ff067b82 */ /* 0x000ea20000000a00 */
[----:B0-----:R-:W-:Y:S01]  /*32c0*/  IMAD R3, R2, 0x3, RZ ;  /* 0x0000000302037824 */ /* 0x001fe200078e02ff */
[----:B-----5:R-:W0:Y:S01]  /*32d0*/  F2F.F64.F32 R8, R0 ;  /* 0x0000000000087310 */ /* 0x020e220000201800 */
[----:B------:R-:W-:Y:S01]  /*32e0*/  MOV R39, 0x0 ;  /* 0x0000000000277802 */ /* 0x000fe20000000f00 */
[----:B------:R-:W3:Y:S01]  /*32f0*/  LDCU.64 UR4, c[0x4][0x38] ;  /* 0x01000700ff0477ac */ /* 0x000ee20008000a00 */
[----:B--2---:R-:W-:-:S06]  /*3300*/  IMAD.WIDE.U32 R6, R3, 0x4, R6 ;  /* 0x0000000403067825 */ /* 0x004fcc00078e0006 */
[----:B------:R2:W4:Y:S01]  /*3310*/  LDG.E R7, desc[UR36][R6.64+0x8] ;  /* 0x0000082406077981 */ /* 0x000522000c1e1900 */
[----:B------:R-:W-:Y:S01]  /*3320*/  VIADD R3, R3, 0x2 ;  /* 0x0000000203037836 */ /* 0x000fe20000000000 */
[----:B------:R1:W1:Y:S01]  /*3330*/  LDC.64 R12, c[0x4][R39] ;  /* 0x01000000270c7b82 */ /* 0x0002620000000a00 */
[----:B---3--:R-:W-:Y:S01]  /*3340*/  MOV R4, UR4 ;  /* 0x0000000400047c02 */ /* 0x008fe20008000f00 */
[----:B0-----:R0:W-:Y:S01]  /*3350*/  STL.64 [R1+0x8], R8 ;  /* 0x0000080801007387 */ /* 0x0011e20000100a00 */
[----:B------:R-:W-:-:S03]  /*3360*/  MOV R5, UR5 ;  /* 0x0000000500057c02 */ /* 0x000fc60008000f00 */
[----:B------:R0:W-:Y:S01]  /*3370*/  STL.64 [R1], R2 ;  /* 0x0000000201007387 */ /* 0x0001e20000100a00 */
[----:B--2---:R-:W-:Y:S01]  /*3380*/  IMAD.MOV.U32 R6, RZ, RZ, R32 ;  /* 0x000000ffff067224 */ /* 0x004fe200078e0020 */
[----:B----4-:R2:W3:Y:S02]  /*3390*/  F2F.F64.F32 R10, R7 ;  /* 0x00000007000a7310 */ /* 0x0104e40000201800 */
[----:B--2---:R-:W-:Y:S01]  /*33a0*/  MOV R7, R23 ;  /* 0x0000001700077202 */ /* 0x004fe20000000f00 */
[----:B-1-3--:R0:W-:Y:S06]  /*33b0*/  STL.64 [R1+0x10], R10 ;  /* 0x0000100a01007387 */ /* 0x00a1ec0000100a00 */
[----:B------:R-:W-:-:S07]  /*33c0*/  LEPC R20, `(.L_x_169) ;  /* 0x000000001014794e */ /* 0x000fce0000000000 */
[----:B0-----:R-:W-:Y:S05]  /*33d0*/  CALL.ABS.NOINC R12 ;  /* 0x000000000c007343 */ /* 0x001fea0003c00000 */
.L_x_169:
[----:B------:R-:W-:Y:S02]  /*33e0*/  HFMA2 R2, -RZ, RZ, 0, 2.384185791015625e-07 ;  /* 0x00000004ff027431 */ /* 0x000fe400000001ff */
[----:B------:R-:W-:Y:S01]  /*33f0*/  IMAD.MOV.U32 R3, RZ, RZ, 0x8 ;  /* 0x00000008ff037424 */ /* 0x000fe200078e00ff */
[----:B------:R0:W1:Y:S01]  /*3400*/  LDC.64 R8, c[0x4][R39] ;  /* 0x0100000027087b82 */ /* 0x0000620000000a00 */
[----:B------:R-:W2:Y:S01]  /*3410*/  LDCU.64 UR4, c[0x4][0x40] ;  /* 0x01000800ff0477ac */ /* 0x000ea20008000a00 */
[----:B------:R-:W-:Y:S01]  /*3420*/  IMAD.MOV.U32 R6, RZ, RZ, R32 ;  /* 0x000000ffff067224 */ /* 0x000fe200078e0020 */
[----:B------:R-:W-:Y:S01]  /*3430*/  MOV R7, R23 ;  /* 0x0000001700077202 */ /* 0x000fe20000000f00 */
[----:B------:R0:W-:Y:S01]  /*3440*/  STL.64 [R1], R2 ;  /* 0x0000000201007387 */ /* 0x0001e20000100a00 */
[----:B--2---:R-:W-:Y:S02]  /*3450*/  MOV R4, UR4 ;  /* 0x0000000400047c02 */ /* 0x004fe40008000f00 */
[----:B0-----:R-:W-:-:S07]  /*3460*/  MOV R5, UR5 ;  /* 0x0000000500057c02 */ /* 0x001fce0008000f00 */
[----:B------:R-:W-:-:S07]  /*3470*/  LEPC R20, `(.L_x_141) ;  /* 0x000000001014794e */ /* 0x000fce0000000000 */
[----:B-1----:R-:W-:Y:S05]  /*3480*/  CALL.ABS.NOINC R8 ;  /* 0x0000000008007343 */ /* 0x002fea0003c00000 */
.L_x_141:
[----:B------:R-:W-:Y:S05]  /*3490*/  BSYNC.RECONVERGENT B7 ;  /* 0x0000000000077941 */ /* 0x000fea0003800200 */
.L_x_140:
[C---:B------:R-:W-:Y:S02]  /*34a0*/  ISETP.GT.U32.AND P0, PT, R34.reuse, 0x3, PT ;  /* 0x000000032200780c */ /* 0x040fe40003f04070 */
[----:B------:R-:W-:-:S11]  /*34b0*/  SHF.L.U32 R39, R34, 0x3, RZ ;  /* 0x0000000322277819 */ /* 0x000fd600000006ff */
[----:B------:R-:W-:Y:S05]  /*34c0*/  @P0 BRA `(.L_x_170) ;  /* 0x0000000000c40947 */ /* 0x000fea0003800000 */
[----:B------:R-:W-:Y:S01]  /*34d0*/  ISETP.NE.AND P1, PT, R34, RZ, PT ;  /* 0x000000ff2200720c */ /* 0x000fe20003f25270 */
[----:B------:R-:W0:Y:S01]  /*34e0*/  LDCU.64 UR4, c[0x0][0x3a0] ;  /* 0x00007400ff0477ac */ /* 0x000e220008000a00 */
[----:B------:R-:W-:Y:S01]  /*34f0*/  VIADD R2, R39, 0x3 ;  /* 0x0000000327027836 */ /* 0x000fe20000000000 */
[----:B------:R-:W-:Y:S10]  /*3500*/  LDS R3, [R36+-0x14] ;  /* 0xffffec0024037984 */ /* 0x000ff40000000800 */
[----:B------:R-:W-:Y:S01]  /*3510*/  @P1 LEA R0, R2, 0x1, 0x1 ;  /* 0x0000000102001811 */ /* 0x000fe200078e08ff */
[----:B------:R-:W-:Y:S01]  /*3520*/  IMAD R6, R34, 0x1c, R33 ;  /* 0x0000001c22067824 */ /* 0x000fe200078e0221 */
[----:B------:R-:W-:Y:S01]  /*3530*/  @!P1 MOV R4, 0x7 ;  /* 0x0000000700049802 */ /* 0x000fe20000000f00 */
[----:B------:R-:W-:Y:S01]  /*3540*/  @P1 LDS R38, [R38+-0x14] ;  /* 0xffffec0026261984 */ /* 0x000fe20000000800 */
[----:B------:R-:W-:Y:S01]  /*3550*/  @!P1 MOV R5, 0x0 ;  /* 0x0000000000059802 */ /* 0x000fe20000000f00 */
[----:B------:R-:W-:Y:S01]  /*3560*/  @P1 IMAD.MOV.U32 R4, RZ, RZ, R0 ;  /* 0x000000ffff041224 */ /* 0x000fe200078e0000 */
[----:B------:R-:W-:Y:S01]  /*3570*/  @P1 MOV R5, RZ ;  /* 0x000000ff00051202 */ /* 0x000fe20000000f00 */
[----:B------:R-:W2:Y:S03]  /*3580*/  @P1 LDG.E R0, desc[UR36][R16.64+-0x40] ;  /* 0xffffc02410001981 */ /* 0x000ea6000c1e1900 */
[C---:B0-----:R-:W-:Y:S01]  /*3590*/  LEA R12, P0, R4.reuse, UR4, 0x2 ;  /* 0x00000004040c7c11 */ /* 0x041fe2000f8010ff */
[----:B------:R-:W0:Y:S03]  /*35a0*/  LDS R6, [R6+0xc] ;  /* 0x00000c0006067984 */ /* 0x000e260000000800 */
[----:B------:R-:W-:-:S05]  /*35b0*/  LEA.HI.X R13, R4, UR5, R5, 0x2, P0 ;  /* 0x00000005040d7c11 */ /* 0x000fca00080f1405 */
[----:B------:R-:W3:Y:S01]  /*35c0*/  LDG.E R5, desc[UR36][R12.64+0x20] ;  /* 0x000020240c057981 */ /* 0x000ee2000c1e1900 */
[----:B------:R-:W-:-:S06]  /*35d0*/  IMAD R4, R34, 0x1c, R19 ;  /* 0x0000001c22047824 */ /* 0x000fcc00078e0213 */
[----:B------:R-:W3:Y:S01]  /*35e0*/  LDS R4, [R4+0xc] ;  /* 0x00000c0004047984 */ /* 0x000ee20000000800 */
[----:B0-----:R-:W0:Y:S01]  /*35f0*/  MUFU.RCP R7, R6 ;  /* 0x0000000600077308 */ /* 0x001e220000001000 */
[----:B------:R-:W-:Y:S01]  /*3600*/  BSSY.RECONVERGENT B2, `(.L_x_171) ;  /* 0x000000e000027945 */ /* 0x000fe20003800200 */
[----:B--2---:R-:W-:Y:S01]  /*3610*/  @P1 FFMA R3, -R38, R0, R3 ;  /* 0x0000000026031223 */ /* 0x004fe20000000103 */
[----:B0-----:R-:W-:-:S03]  /*3620*/  FFMA R0, -R6, R7, 1 ;  /* 0x3f80000006007423 */ /* 0x001fc60000000107 */
[----:B---3--:R-:W-:-:S04]  /*3630*/  FFMA R3, -R4, R5, R3 ;  /* 0x0000000504037223 */ /* 0x008fc80000000103 */
[----:B------:R-:W0:Y:S01]  /*3640*/  FCHK P0, R3, R6 ;  /* 0x0000000603007302 */ /* 0x000e220000000000 */
[----:B------:R-:W-:-:S04]  /*3650*/  FFMA R0, R7, R0, R7 ;  /* 0x0000000007007223 */ /* 0x000fc80000000007 */
[----:B------:R-:W-:-:S04]  /*3660*/  FFMA R5, R3, R0, RZ ;  /* 0x0000000003057223 */ /* 0x000fc800000000ff */
[----:B------:R-:W-:-:S04]  /*3670*/  FFMA R7, -R6, R5, R3 ;  /* 0x0000000506077223 */ /* 0x000fc80000000103 */
[----:B------:R-:W-:Y:S01]  /*3680*/  FFMA R0, R0, R7, R5 ;  /* 0x0000000700007223 */ /* 0x000fe20000000005 */
[----:B0-----:R-:W-:Y:S06]  /*3690*/  @!P0 BRA `(.L_x_172) ;  /* 0x0000000000108947 */ /* 0x001fec0003800000 */
[----:B------:R-:W-:Y:S01]  /*36a0*/  MOV R0, R3 ;  /* 0x0000000300007202 */ /* 0x000fe20000000f00 */
[----:B------:R-:W-:Y:S01]  /*36b0*/  IMAD.MOV.U32 R5, RZ, RZ, R6 ;  /* 0x000000ffff057224 */ /* 0x000fe200078e0006 */
[----:B------:R-:W-:-:S07]  /*36c0*/  MOV R8, 0x36e0 ;  /* 0x000036e000087802 */ /* 0x000fce0000000f00 */
[----:B------:R-:W-:Y:S05]  /*36d0*/  CALL.REL.NOINC `($__internal_2_$__cuda_sm3x_div_rn_noftz_f32_slowpath) ;  /* 0x0000000c001c7944 */ /* 0x000fea0003c00000 */
.L_x_172:
[----:B------:R-:W-:Y:S05]  /*36e0*/  BSYNC.RECONVERGENT B2 ;  /* 0x0000000000027941 */ /* 0x000fea0003800200 */
.L_x_171:
[----:B------:R0:W-:Y:S01]  /*36f0*/  STG.E desc[UR36][R12.64], R0 ;  /* 0x000000000c007986 */ /* 0x0001e2000c101924 */
[----:B------:R-:W-:Y:S01]  /*3700*/  LEA R2, R2, 0x1, 0x1 ;  /* 0x0000000102027811 */ /* 0x000fe200078e08ff */
[----:B------:R-:W1:Y:S02]  /*3710*/  LDCU.64 UR4, c[0x4][0x48] ;  /* 0x01000900ff0477ac */ /* 0x000e640008000a00 */
[----:B------:R-:W2:Y:S01]  /*3720*/  LDG.E R16, desc[UR36][R16.64+-0x20] ;  /* 0xffffe02410107981 */ /* 0x000ea2000c1e1900 */
[----:B------:R-:W-:Y:S01]  /*3730*/  MOV R3, 0x0 ;  /* 0x0000000000037802 */ /* 0x000fe20000000f00 */
[----:B------:R-:W-:Y:S01]  /*3740*/  IMAD.MOV.U32 R6, RZ, RZ, R32 ;  /* 0x000000ffff067224 */ /* 0x000fe200078e0020 */
[----:B------:R-:W-:Y:S01]  /*3750*/  MOV R7, R23 ;  /* 0x0000001700077202 */ /* 0x000fe20000000f00 */
[----:B------:R0:W-:Y:S01]  /*3760*/  STL [R1], R2 ;  /* 0x0000000201007387 */ /* 0x0001e20000100800 */
[----:B------:R0:W3:Y:S01]  /*3770*/  LDC.64 R10, c[0x4][R3] ;  /* 0x01000000030a7b82 */ /* 0x0000e20000000a00 */
[----:B-1----:R-:W-:-:S02]  /*3780*/  MOV R4, UR4 ;  /* 0x0000000400047c02 */ /* 0x002fc40008000f00 */
[----:B------:R-:W-:Y:S01]  /*3790*/  MOV R5, UR5 ;  /* 0x0000000500057c02 */ /* 0x000fe20008000f00 */
[----:B--2---:R-:W1:Y:S02]  /*37a0*/  F2F.F64.F32 R8, R16 ;  /* 0x0000001000087310 */ /* 0x004e640000201800 */
[----:B-1-3--:R0:W-:Y:S04]  /*37b0*/  STL.64 [R1+0x8], R8 ;  /* 0x0000080801007387 */ /* 0x00a1e80000100a00 */
[----:B------:R-:W-:-:S07]  /*37c0*/  LEPC R20, `(.L_x_170) ;  /* 0x000000001014794e */ /* 0x000fce0000000000 */
[----:B0-----:R-:W-:Y:S05]  /*37d0*/  CALL.ABS.NOINC R10 ;  /* 0x000000000a007343 */ /* 0x001fea0003c00000 */
.L_x_170:
[C---:B------:R-:W-:Y:S01]  /*37e0*/  ISETP.GT.U32.AND P0, PT, R34.reuse, 0x7, PT ;  /* 0x000000072200780c */ /* 0x040fe20003f04070 */
[----:B------:R-:W-:Y:S05]  /*37f0*/  WARPSYNC.ALL ;  /* 0x0000000000007948 */ /* 0x000fea0003800000 */
[----:B------:R-:W-:Y:S01]  /*3800*/  BAR.SYNC.DEFER_BLOCKING 0x0 ;  /* 0x0000000000007b1d */ /* 0x000fe20000010000 */
[C---:B------:R-:W-:Y:S01]  /*3810*/  SHF.L.U32 R36, R34.reuse, 0x2, RZ ;  /* 0x0000000222247819 */ /* 0x040fe200000006ff */
[----:B------:R-:W-:-:S05]  /*3820*/  IMAD R2, R34, 0x3, R22 ;  /* 0x0000000322027824 */ /* 0x000fca00078e0216 */
[----:B------:R-:W-:Y:S05]  /*3830*/  @P0 BRA `(.L_x_173) ;  /* 0x0000000000d80947 */ /* 0x000fea0003800000 */
[----:B------:R-:W-:Y:S01]  /*3840*/  ISETP.NE.AND P0, PT, R34, RZ, PT ;  /* 0x000000ff2200720c */ /* 0x000fe20003f05270 */
[----:B------:R-:W0:-:S12]  /*3850*/  LDCU.64 UR4, c[0x0][0x3a0] ;  /* 0x00007400ff0477ac */ /* 0x000e180008000a00 */
[----:B------:R-:W1:Y:S01]  /*3860*/  @P0 LDC.64 R4, c[0x0][0x3a0] ;  /* 0x0000e800ff040b82 */ /* 0x000e620000000a00 */
[----:B------:R-:W-:Y:S01]  /*3870*/  @P0 IMAD.SHL.U32 R3, R2, 0x2, RZ ;  /* 0x0000000202030824 */ /* 0x000fe200078e00ff */
[----:B------:R-:W-:Y:S01]  /*3880*/  @P0 MOV R7, RZ ;  /* 0x000000ff00070202 */ /* 0x000fe20000000f00 */
[----:B------:R-:W-:Y:S01]  /*3890*/  @P0 LDS R18, [R18+-0xc] ;  /* 0xfffff40012120984 */ /* 0x000fe20000000800 */
[----:B------:R-:W-:Y:S02]  /*38a0*/  @!P0 MOV R7, 0x0 ;  /* 0x0000000000078802 */ /* 0x000fe40000000f00 */
[----:B------:R-:W-:Y:S01]  /*38b0*/  @P0 IADD3 R6, PT, PT, R3, 0x1, RZ ;  /* 0x0000000103060810 */ /* 0x000fe20007ffe0ff */
[----:B------:R-:W-:-:S05]  /*38c0*/  @!P0 IMAD.MOV.U32 R6, RZ, RZ, 0x3 ;  /* 0x00000003ff068424 */ /* 0x000fca00078e00ff */
[----:B0-----:R-:W-:-:S04]  /*38d0*/  LEA R12, P1, R6, UR4, 0x2 ;  /* 0x00000004060c7c11 */ /* 0x001fc8000f8210ff */
[----:B------:R-:W-:-:S05]  /*38e0*/  LEA.HI.X R13, R6, UR5, R7, 0x2, P1 ;  /* 0x00000005060d7c11 */ /* 0x000fca00088f1407 */
[----:B------:R-:W2:Y:S01]  /*38f0*/  LDG.E R0, desc[UR36][R12.64+0x10] ;  /* 0x000010240c007981 */ /* 0x000ea2000c1e1900 */
[----:B-1----:R-:W-:-:S06]  /*3900*/  @P0 IMAD.WIDE.U32 R4, R3, 0x4, R4 ;  /* 0x0000000403040825 */ /* 0x002fcc00078e0004 */
[----:B------:R0:W3:Y:S01]  /*3910*/  @P0 LDG.E R5, desc[UR36][R4.64+-0xc] ;  /* 0xfffff42404050981 */ /* 0x0000e2000c1e1900 */
[----:B------:R-:W-:Y:S01]  /*3920*/  IMAD R7, R34, 0xc, R33 ;  /* 0x0000000c22077824 */ /* 0x000fe200078e0221 */
[----:B------:R-:W-:-:S04]  /*3930*/  LEA R10, R22, R37, 0x3 ;  /* 0x00000025160a7211 */ /* 0x000fc800078e18ff */
[----:B------:R-:W1:Y:S01]  /*3940*/  LDS R8, [R7+0x4] ;  /* 0x0000040007087984 */ /* 0x000e620000000800 */
[----:B------:R-:W-:-:S03]  /*3950*/  IMAD R6, R34, 0xc, R19 ;  /* 0x0000000c22067824 */ /* 0x000fc600078e0213 */
[----:B------:R-:W3:Y:S04]  /*3960*/  LDS R3, [R10+-0xc] ;  /* 0xfffff4000a037984 */ /* 0x000ee80000000800 */
[----:B------:R-:W2:Y:S01]  /*3970*/  LDS R6, [R6+0x4] ;  /* 0x0000040006067984 */ /* 0x000ea20000000800 */
[----:B------:R-:W-:Y:S01]  /*3980*/  BSSY.RECONVERGENT B2, `(.L_x_174) ;  /* 0x000000f000027945 */ /* 0x000fe20003800200 */
[----:B-1----:R-:W0:Y:S02]  /*3990*/  MUFU.RCP R9, R8 ;  /* 0x0000000800097308 */ /* 0x002e240000001000 */
[----:B0-----:R-:W-:-:S04]  /*39a0*/  FFMA R4, -R8, R9, 1 ;  /* 0x3f80000008047423 */ /* 0x001fc80000000109 */
[----:B------:R-:W-:Y:S01]  /*39b0*/  FFMA R4, R9, R4, R9 ;  /* 0x0000000409047223 */ /* 0x000fe20000000009 */
[----:B---3--:R-:W-:-:S04]  /*39c0*/  @P0 FFMA R3, -R18, R5, R3 ;  /* 0x0000000512030223 */ /* 0x008fc80000000103 */
[----:B--2---:R-:W-:-:S04]  /*39d0*/  FFMA R3, -R6, R0, R3 ;  /* 0x0000000006037223 */ /* 0x004fc80000000103 */
[----:B------:R-:W0:Y:S01]  /*39e0*/  FCHK P0, R3, R8 ;  /* 0x0000000803007302 */ /* 0x000e220000000000 */
        /* <DEDUP_REMOVED lines=8> */
.L_x_175:
[----:B------:R-:W-:Y:S05]  /*3a70*/  BSYNC.RECONVERGENT B2 ;  /* 0x0000000000027941 */ /* 0x000fea0003800200 */
.L_x_174:
[----:B------:R-:W0:Y:S01]  /*3a80*/  LDC.64 R14, c[0x0][0x3a0] ;  /* 0x0000e800ff0e7b82 */ /* 0x000e220000000a00 */
[----:B------:R-:W-:Y:S01]  /*3a90*/  SHF.L.U32 R5, R2, 0x1, RZ ;  /* 0x0000000102057819 */ /* 0x000fe200000006ff */
[----:B------:R1:W-:Y:S01]  /*3aa0*/  STG.E desc[UR36][R12.64], R0 ;  /* 0x000000000c007986 */ /* 0x0003e2000c101924 */
[----:B------:R-:W-:Y:S01]  /*3ab0*/  MOV R11, 0x0 ;  /* 0x00000000000b7802 */ /* 0x000fe20000000f00 */
[----:B------:R-:W2:Y:S02]  /*3ac0*/  LDCU.64 UR4, c[0x4][0x48] ;  /* 0x01000900ff0477ac */ /* 0x000ea40008000a00 */
[----:B0-----:R-:W-:-:S05]  /*3ad0*/  IMAD.WIDE.U32 R14, R5, 0x4, R14 ;  /* 0x00000004050e7825 */ /* 0x001fca00078e000e */
[----:B------:R-:W3:Y:S01]  /*3ae0*/  LDG.E R3, desc[UR36][R14.64+0x4] ;  /* 0x000004240e037981 */ /* 0x000ee2000c1e1900 */
[----:B------:R-:W-:Y:S01]  /*3af0*/  VIADD R10, R5, 0x1 ;  /* 0x00000001050a7836 */ /* 0x000fe20000000000 */
[----:B------:R1:W0:Y:S01]  /*3b00*/  LDC.64 R16, c[0x4][R11] ;  /* 0x010000000b107b82 */ /* 0x0002220000000a00 */
[----:B--2---:R-:W-:Y:S01]  /*3b10*/  MOV R4, UR4 ;  /* 0x0000000400047c02 */ /* 0x004fe20008000f00 */
[----:B------:R-:W-:Y:S01]  /*3b20*/  IMAD.MOV.U32 R6, RZ, RZ, R32 ;  /* 0x000000ffff067224 */ /* 0x000fe200078e0020 */
[----:B------:R-:W-:Y:S01]  /*3b30*/  MOV R5, UR5 ;  /* 0x0000000500057c02 */ /* 0x000fe20008000f00 */
[----:B------:R1:W-:Y:S01]  /*3b40*/  STL [R1], R10 ;  /* 0x0000000a01007387 */ /* 0x0003e20000100800 */
[----:B------:R-:W-:Y:S01]  /*3b50*/  MOV R7, R23 ;  /* 0x0000001700077202 */ /* 0x000fe20000000f00 */
[----:B---3--:R-:W2:Y:S02]  /*3b60*/  F2F.F64.F32 R8, R3 ;  /* 0x0000000300087310 */ /* 0x008ea40000201800 */
[----:B0-2---:R1:W-:Y:S04]  /*3b70*/  STL.64 [R1+0x8], R8 ;  /* 0x0000080801007387 */ /* 0x0053e80000100a00 */
[----:B------:R-:W-:-:S07]  /*3b80*/  LEPC R20, `(.L_x_173) ;  /* 0x000000001014794e */ /* 0x000fce0000000000 */
[----:B-1----:R-:W-:Y:S05]  /*3b90*/  CALL.ABS.NOINC R16 ;  /* 0x0000000010007343 */ /* 0x002fea0003c00000 */
.L_x_173:
[----:B------:R-:W0:Y:S01]  /*3ba0*/  LDC.64 R16, c[0x0][0x3a0] ;  /* 0x0000e800ff107b82 */ /* 0x000e220000000a00 */
[----:B------:R-:W-:Y:S01]  /*3bb0*/  ISETP.GT.U32.AND P0, PT, R34, 0xf, PT ;  /* 0x0000000f2200780c */ /* 0x000fe20003f04070 */
[----:B------:R-:W-:Y:S05]  /*3bc0*/  WARPSYNC.ALL ;  /* 0x0000000000007948 */ /* 0x000fea0003800000 */
[----:B0-----:R-:W-:Y:S01]  /*3bd0*/  IMAD.WIDE.U32 R16, R36, 0x4, R16 ;  /* 0x0000000424107825 */ /* 0x001fe200078e0010 */
[----:B------:R-:W-:Y:S06]  /*3be0*/  BAR.SYNC.DEFER_BLOCKING 0x0 ;  /* 0x0000000000007b1d */ /* 0x000fec0000010000 */
[----:B------:R-:W-:Y:S05]  /*3bf0*/  @P0 BRA `(.L_x_176) ;  /* 0x0000000000b80947 */ /* 0x000fea0003800000 */
[----:B------:R-:W-:Y:S01]  /*3c00*/  ISETP.NE.AND P1, PT, R34, RZ, PT ;  /* 0x000000ff2200720c */ /* 0x000fe20003f25270 */
[----:B------:R-:W0:-:S12]  /*3c10*/  LDCU.64 UR4, c[0x0][0x3a0] ;  /* 0x00007400ff0477ac */ /* 0x000e180008000a00 */
[----:B------:R-:W-:Y:S01]  /*3c20*/  @P1 MOV R4, R2 ;  /* 0x0000000200041202 */ /* 0x000fe20000000f00 */
[----:B------:R-:W-:Y:S01]  /*3c30*/  @P1 IMAD.MOV.U32 R5, RZ, RZ, RZ ;  /* 0x000000ffff051224 */ /* 0x000fe200078e00ff */
[----:B------:R-:W-:Y:S01]  /*3c40*/  @!P1 MOV R4, 0x1 ;  /* 0x0000000100049802 */ /* 0x000fe20000000f00 */
[----:B------:R-:W2:Y:S01]  /*3c50*/  @P1 LDG.E R0, desc[UR36][R16.64+-0x4] ;  /* 0xfffffc2410001981 */ /* 0x000ea2000c1e1900 */
[----:B------:R-:W-:Y:S02]  /*3c60*/  @!P1 MOV R5, 0x0 ;  /* 0x0000000000059802 */ /* 0x000fe40000000f00 */
[C---:B0-----:R-:W-:Y:S01]  /*3c70*/  LEA R12, P0, R4.reuse, UR4, 0x2 ;  /* 0x00000004040c7c11 */ /* 0x041fe2000f8010ff */
[----:B------:R-:W-:Y:S01]  /*3c80*/  IMAD.IADD R33, R33, 0x1, R36 ;  /* 0x0000000121217824 */ /* 0x000fe200078e0224 */
[----:B------:R-:W-:Y:S01]  /*3c90*/  IADD3 R19, PT, PT, R19, R36, RZ ;  /* 0x0000002413137210 */ /* 0x000fe20007ffe0ff */
[----:B------:R-:W-:Y:S01]  /*3ca0*/  @P1 LDS R35, [R35+-0x8] ;  /* 0xfffff80023231984 */ /* 0x000fe20000000800 */
[----:B------:R-:W-:-:S03]  /*3cb0*/  LEA.HI.X R13, R4, UR5, R5, 0x2, P0 ;  /* 0x00000005040d7c11 */ /* 0x000fc600080f1405 */
[----:B------:R-:W0:Y:S04]  /*3cc0*/  LDS R6, [R33] ;  /* 0x0000000021067984 */ /* 0x000e280000000800 */
[----:B------:R-:W3:Y:S04]  /*3cd0*/  LDG.E R5, desc[UR36][R12.64+0x8] ;  /* 0x000008240c057981 */ /* 0x000ee8000c1e1900 */
[----:B------:R-:W2:Y:S04]  /*3ce0*/  LDS R4, [R37+-0x8] ;  /* 0xfffff80025047984 */ /* 0x000ea80000000800 */
[----:B------:R-:W3:Y:S01]  /*3cf0*/  LDS R3, [R19] ;  /* 0x0000000013037984 */ /* 0x000ee20000000800 */
[----:B0-----:R-:W0:Y:S01]  /*3d00*/  MUFU.RCP R7, R6 ;  /* 0x0000000600077308 */ /* 0x001e220000001000 */
[----:B------:R-:W-:Y:S01]  /*3d10*/  BSSY.RECONVERGENT B2, `(.L_x_177) ;  /* 0x000000e000027945 */ /* 0x000fe20003800200 */
[----:B--2---:R-:W-:Y:S01]  /*3d20*/  @P1 FFMA R4, -R35, R0, R4 ;  /* 0x0000000023041223 */ /* 0x004fe20000000104 */
[----:B0-----:R-:W-:-:S04]  /*3d30*/  FFMA R0, -R6, R7, 1 ;  /* 0x3f80000006007423 */ /* 0x001fc80000000107 */
[----:B------:R-:W-:Y:S01]  /*3d40*/  FFMA R0, R7, R0, R7 ;  /* 0x0000000007007223 */ /* 0x000fe20000000007 */
[----:B---3--:R-:W-:-:S04]  /*3d50*/  FFMA R3, -R3, R5, R4 ;  /* 0x0000000503037223 */ /* 0x008fc80000000104 */
        /* <DEDUP_REMOVED lines=9> */
.L_x_178:
[----:B------:R-:W-:Y:S05]  /*3df0*/  BSYNC.RECONVERGENT B2 ;  /* 0x0000000000027941 */ /* 0x000fea0003800200 */
.L_x_177:
[----:B------:R0:W-:Y:S01]  /*3e00*/  STG.E desc[UR36][R12.64], R0 ;  /* 0x000000000c007986 */ /* 0x0001e2000c101924 */
[----:B------:R-:W-:Y:S01]  /*3e10*/  MOV R10, 0x0 ;  /* 0x00000000000a7802 */ /* 0x000fe20000000f00 */
[----:B------:R-:W1:Y:S02]  /*3e20*/  LDCU.64 UR4, c[0x4][0x48] ;  /* 0x01000900ff0477ac */ /* 0x000e640008000a00 */
[----:B------:R-:W2:Y:S01]  /*3e30*/  LDG.E R3, desc[UR36][R16.64+0x4] ;  /* 0x0000042410037981 */ /* 0x000ea2000c1e1900 */
[----:B------:R-:W-:Y:S01]  /*3e40*/  IMAD.MOV.U32 R6, RZ, RZ, R32 ;  /* 0x000000ffff067224 */ /* 0x000fe200078e0020 */
[----:B------:R-:W-:Y:S01]  /*3e50*/  MOV R7, R23 ;  /* 0x0000001700077202 */ /* 0x000fe20000000f00 */
[----:B------:R-:W3:Y:S01]  /*3e60*/  LDC.64 R10, c[0x4][R10] ;  /* 0x010000000a0a7b82 */ /* 0x000ee20000000a00 */
[----:B------:R0:W-:Y:S01]  /*3e70*/  STL [R1], R2 ;  /* 0x0000000201007387 */ /* 0x0001e20000100800 */
[----:B-1----:R-:W-:Y:S02]  /*3e80*/  MOV R4, UR4 ;  /* 0x0000000400047c02 */ /* 0x002fe40008000f00 */
[----:B------:R-:W-:Y:S01]  /*3e90*/  MOV R5, UR5 ;  /* 0x0000000500057c02 */ /* 0x000fe20008000f00 */
[----:B--2---:R-:W1:Y:S02]  /*3ea0*/  F2F.F64.F32 R8, R3 ;  /* 0x0000000300087310 */ /* 0x004e640000201800 */
[----:B-1-3--:R0:W-:Y:S04]  /*3eb0*/  STL.64 [R1+0x8], R8 ;  /* 0x0000080801007387 */ /* 0x00a1e80000100a00 */
[----:B------:R-:W-:-:S07]  /*3ec0*/  LEPC R20, `(.L_x_176) ;  /* 0x000000001014794e */ /* 0x000fce0000000000 */
[----:B0-----:R-:W-:Y:S05]  /*3ed0*/  CALL.ABS.NOINC R10 ;  /* 0x000000000a007343 */ /* 0x001fea0003c00000 */
.L_x_176:
[----:B------:R-:W0:Y:S01]  /*3ee0*/  LDC.64 R18, c[0x0][0x3a0] ;  /* 0x0000e800ff127b82 */ /* 0x000e220000000a00 */
[----:B------:R-:W-:Y:S05]  /*3ef0*/  WARPSYNC.ALL ;  /* 0x0000000000007948 */ /* 0x000fea0003800000 */
[----:B------:R-:W-:Y:S01]  /*3f00*/  MOV R10, 0x0 ;  /* 0x00000000000a7802 */ /* 0x000fe20000000f00 */
[----:B------:R1:W-:Y:S01]  /*3f10*/  STL [R1+0x10], R22 ;  /* 0x0000101601007387 */ /* 0x0003e20000100800 */
[----:B------:R-:W2:Y:S01]  /*3f20*/  LDCU.64 UR4, c[0x4][0x50] ;  /* 0x01000a00ff0477ac */ /* 0x000ea20008000a00 */
[----:B0-----:R-:W-:Y:S01]  /*3f30*/  IMAD.WIDE.U32 R18, R34, 0x4, R18 ;  /* 0x0000000422127825 */ /* 0x001fe200078e0012 */
[----:B------:R-:W-:Y:S06]  /*3f40*/  BAR.SYNC.DEFER_BLOCKING 0x0 ;  /* 0x0000000000007b1d */ /* 0x000fec0000010000 */
[----:B------:R-:W3:Y:S04]  /*3f50*/  LDG.E R0, desc[UR36][R18.64] ;  /* 0x0000002412007981 */ /* 0x000ee8000c1e1900 */
[----:B------:R-:W4:Y:S01]  /*3f60*/  LDG.E R7, desc[UR36][R18.64+0x4] ;  /* 0x0000042412077981 */ /* 0x000f22000c1e1900 */
[----:B------:R-:W0:Y:S01]  /*3f70*/  LDC.64 R10, c[0x4][R10] ;  /* 0x010000000a0a7b82 */ /* 0x000e220000000a00 */
[----:B--2---:R-:W-:Y:S01]  /*3f80*/  MOV R4, UR4 ;  /* 0x0000000400047c02 */ /* 0x004fe20008000f00 */
[----:B------:R-:W-:Y:S01]  /*3f90*/  IMAD.U32 R5, RZ, RZ, UR5 ;  /* 0x00000005ff057e24 */ /* 0x000fe2000f8e00ff */
[----:B------:R1:W-:Y:S01]  /*3fa0*/  STL [R1], R34 ;  /* 0x0000002201007387 */ /* 0x0003e20000100800 */
[----:B------:R-:W-:Y:S01]  /*3fb0*/  MOV R6, R32 ;  /* 0x0000002000067202 */ /* 0x000fe20000000f00 */
[----:B---3--:R-:W2:Y:S08]  /*3fc0*/  F2F.F64.F32 R2, R0 ;  /* 0x0000000000027310 */ /* 0x008eb00000201800 */
[----:B----4-:R3:W4:Y:S01]  /*3fd0*/  F2F.F64.F32 R8, R7 ;  /* 0x0000000700087310 */ /* 0x0107220000201800 */
[----:B--2---:R1:W-:Y:S01]  /*3fe0*/  STL.64 [R1+0x8], R2 ;  /* 0x0000080201007387 */ /* 0x0043e20000100a00 */
[----:B---3--:R-:W-:-:S03]  /*3ff0*/  MOV R7, R23 ;  /* 0x0000001700077202 */ /* 0x008fc60000000f00 */
[----:B0---4-:R1:W-:Y:S04]  /*4000*/  STL.64 [R1+0x18], R8 ;  /* 0x0000180801007387 */ /* 0x0113e80000100a00 */
[----:B------:R-:W-:-:S07]  /*4010*/  LEPC R20, `(.L_x_179) ;  /* 0x000000001014794e */ /* 0x000fce0000000000 */
[----:B-1----:R-:W-:Y:S05]  /*4020*/  CALL.ABS.NOINC R10 ;  /* 0x000000000a007343 */ /* 0x002fea0003c00000 */
.L_x_179:
[----:B------:R-:W-:-:S13]  /*4030*/  ISETP.GT.U32.AND P0, PT, R34, 0x1f, PT ;  /* 0x0000001f2200780c */ /* 0x000fda0003f04070 */
[----:B------:R-:W-:Y:S05]  /*4040*/  @P0 EXIT ;  /* 0x000000000000094d */ /* 0x000fea0003800000 */
[----:B------:R-:W-:-:S13]  /*4050*/  ISETP.NE.AND P0, PT, R34, RZ, PT ;  /* 0x000000ff2200720c */ /* 0x000fda0003f05270 */
[----:B------:R-:W-:Y:S05]  /*4060*/  @P0 BRA `(.L_x_180) ;  /* 0x0000000000500947 */ /* 0x000fea0003800000 */
[----:B------:R-:W2:Y:S04]  /*4070*/  LDG.E R5, desc[UR36][R26.64] ;  /* 0x000000241a057981 */ /* 0x000ea8000c1e1900 */
[----:B------:R-:W3:Y:S04]  /*4080*/  LDG.E R0, desc[UR36][R30.64] ;  /* 0x000000241e007981 */ /* 0x000ee8000c1e1900 */
[----:B------:R-:W3:Y:S04]  /*4090*/  LDG.E R29, desc[UR36][R28.64] ;  /* 0x000000241c1d7981 */ /* 0x000ee8000c1e1900 */
[----:B------:R-:W3:Y:S01]  /*40a0*/  LDG.E R2, desc[UR36][R18.64+0x4] ;  /* 0x0000042412027981 */ /* 0x000ee2000c1e1900 */
[----:B------:R-:W-:Y:S01]  /*40b0*/  BSSY.RECONVERGENT B2, `(.L_x_181) ;  /* 0x000000d000027945 */ /* 0x000fe20003800200 */
[----:B--2---:R-:W0:Y:S01]  /*40c0*/  MUFU.RCP R4, R5 ;  /* 0x0000000500047308 */ /* 0x004e220000001000 */
[----:B---3--:R-:W-:-:S07]  /*40d0*/  FFMA R0, -R29, R2, R0 ;  /* 0x000000021d007223 */ /* 0x008fce0000000100 */
        /* <DEDUP_REMOVED lines=10> */
.L_x_182:
[----:B------:R-:W-:Y:S05]  /*4180*/  BSYNC.RECONVERGENT B2 ;  /* 0x0000000000027941 */ /* 0x000fea0003800200 */
.L_x_181:
[----:B------:R-:W-:Y:S01]  /*4190*/  STG.E desc[UR36][R18.64], R3 ;  /* 0x0000000312007986 */ /* 0x000fe2000c101924 */
[----:B------:R-:W-:Y:S05]  /*41a0*/  EXIT ;  /* 0x000000000000794d */ /* 0x000fea0003800000 */
.L_x_180:
[----:B------:R-:W2:Y:S01]  /*41b0*/  LDG.E R5, desc[UR36][R26.64] ;  /* 0x000000241a057981 */ /* 0x000ea2000c1e1900 */
[----:B------:R-:W-:Y:S01]  /*41c0*/  IADD3 R2, P0, PT, -R39, R16, RZ ;  /* 0x0000001027027210 */ /* 0x000fe20007f1e1ff */
[----:B------:R-:W-:Y:S02]  /*41d0*/  IMAD.WIDE.U32 R18, R34, 0x4, R18 ;  /* 0x0000000422127825 */ /* 0x000fe400078e0012 */
[----:B------:R-:W3:Y:S01]  /*41e0*/  LDG.E R30, desc[UR36][R30.64] ;  /* 0x000000241e1e7981 */ /* 0x000ee2000c1e1900 */
[----:B------:R-:W-:-:S03]  /*41f0*/  IADD3.X R3, PT, PT, R17, -0x1, RZ, P0, !PT ;  /* 0xffffffff11037810 */ /* 0x000fc600007fe4ff */
[----:B------:R-:W3:Y:S04]  /*4200*/  LDG.E R29, desc[UR36][R28.64] ;  /* 0x000000241c1d7981 */ /* 0x000ee8000c1e1900 */
[----:B------:R-:W3:Y:S04]  /*4210*/  LDG.E R0, desc[UR36][R18.64+0x4] ;  /* 0x0000042412007981 */ /* 0x000ee8000c1e1900 */
[----:B------:R-:W4:Y:S04]  /*4220*/  LDG.E R25, desc[UR36][R24.64] ;  /* 0x0000002418197981 */ /* 0x000f28000c1e1900 */
[----:B------:R-:W4:Y:S01]  /*4230*/  LDG.E R2, desc[UR36][R2.64+-0x4] ;  /* 0xfffffc2402027981 */ /* 0x000f22000c1e1900 */
[----:B------:R-:W-:Y:S01]  /*4240*/  BSSY.RECONVERGENT B2, `(.L_x_183) ;  /* 0x000000e000027945 */ /* 0x000fe20003800200 */
[----:B--2---:R-:W0:Y:S01]  /*4250*/  MUFU.RCP R4, R5 ;  /* 0x0000000500047308 */ /* 0x004e220000001000 */
[----:B---3--:R-:W-:Y:S01]  /*4260*/  FFMA R0, -R29, R0, R30 ;  /* 0x000000001d007223 */ /* 0x008fe2000000011e */
[----:B0-----:R-:W-:-:S03]  /*4270*/  FFMA R7, -R5, R4, 1 ;  /* 0x3f80000005077423 */ /* 0x001fc60000000104 */
[----:B----4-:R-:W-:Y:S01]  /*4280*/  FFMA R0, -R25, R2, R0 ;  /* 0x0000000219007223 */ /* 0x010fe20000000100 */
[----:B------:R-:W-:-:S03]  /*4290*/  FFMA R7, R4, R7, R4 ;  /* 0x0000000704077223 */ /* 0x000fc60000000004 */
[----:B------:R-:W0:Y:S01]  /*42a0*/  FCHK P0, R0, R5 ;  /* 0x0000000500007302 */ /* 0x000e220000000000 */
[----:B------:R-:W-:-:S04]  /*42b0*/  FFMA R4, R0, R7, RZ ;  /* 0x0000000700047223 */ /* 0x000fc800000000ff */
[----:B------:R-:W-:-:S04]  /*42c0*/  FFMA R6, -R5, R4, R0 ;  /* 0x0000000405067223 */ /* 0x000fc80000000100 */
[----:B------:R-:W-:Y:S01]  /*42d0*/  FFMA R7, R7, R6, R4 ;  /* 0x0000000607077223 */ /* 0x000fe20000000004 */
[----:B0-----:R-:W-:Y:S06]  /*42e0*/  @!P0 BRA `(.L_x_184) ;  /* 0x00000000000c8947 */ /* 0x001fec0003800000 */
[----:B------:R-:W-:-:S07]  /*42f0*/  MOV R8, 0x4310 ;  /* 0x0000431000087802 */ /* 0x000fce0000000f00 */
[----:B------:R-:W-:Y:S05]  /*4300*/  CALL.REL.NOINC `($__internal_2_$__cuda_sm3x_div_rn_noftz_f32_slowpath) ;  /* 0x0000000000107944 */ /* 0x000fea0003c00000 */
[----:B------:R-:W-:-:S07]  /*4310*/  MOV R7, R0 ;  /* 0x0000000000077202 */ /* 0x000fce0000000f00 */
.L_x_184:
[----:B------:R-:W-:Y:S05]  /*4320*/  BSYNC.RECONVERGENT B2 ;  /* 0x0000000000027941 */ /* 0x000fea0003800200 */
.L_x_183:
[----:B------:R-:W-:Y:S01]  /*4330*/  STG.E desc[UR36][R18.64], R7 ;  /* 0x0000000712007986 */ /* 0x000fe2000c101924 */
[----:B------:R-:W-:Y:S05]  /*4340*/  EXIT ;  /* 0x000000000000794d */ /* 0x000fea0003800000 */
        .weak           $__internal_2_$__cuda_sm3x_div_rn_noftz_f32_slowpath
        .type           $__internal_2_$__cuda_sm3x_div_rn_noftz_f32_slowpath,@function
        .size           $__internal_2_$__cuda_sm3x_div_rn_noftz_f32_slowpath,(.L_x_199 - $__internal_2_$__cuda_sm3x_div_rn_noftz_f32_slowpath)
$__internal_2_$__cuda_sm3x_div_rn_noftz_f32_slowpath:
        /* <DEDUP_REMOVED lines=34> */
.L_x_186:
        /* <DEDUP_REMOVED lines=29> */
[CCC-:B------:R-:W-:Y:S01]  /*4740*/  FFMA.RZ R9, R7.reuse, R5.reuse, R10.reuse ;  /* 0x0000000507097223 */ /* 0x1c0fe2000000c00a */
[CCC-:B------:R-:W-:Y:S01]  /*4750*/  FFMA.RP R6, R7.reuse, R5.reuse, R10.reuse ;  /* 0x0000000507067223 */ /* 0x1c0fe2000000800a */
[----:B------:R-:W-:Y:S01]  /*4760*/  FFMA.RM R5, R7, R5, R10 ;  /* 0x0000000507057223 */ /* 0x000fe2000000400a */
[C---:B------:R-:W-:Y:S02]  /*4770*/  IADD3 R10, PT, PT, R4.reuse, 0x20, RZ ;  /* 0x00000020040a7810 */ /* 0x040fe40007ffe0ff */
[----:B------:R-:W-:Y:S02]  /*4780*/  LOP3.LUT R7, R9, 0x7fffff, RZ, 0xc0, !PT ;  /* 0x007fffff09077812 */ /* 0x000fe400078ec0ff */
[C---:B------:R-:W-:Y:S02]  /*4790*/  ISETP.NE.AND P2, PT, R4.reuse, RZ, PT ;  /* 0x000000ff0400720c */ /* 0x040fe40003f45270 */
[----:B------:R-:W-:Y:S02]  /*47a0*/  LOP3.LUT R7, R7, 0x800000, RZ, 0xfc, !PT ;  /* 0x0080000007077812 */ /* 0x000fe400078efcff */
[----:B------:R-:W-:-:S02]  /*47b0*/  ISETP.NE.AND P1, PT, R4, RZ, PT ;  /* 0x000000ff0400720c */ /* 0x000fc40003f25270 */
        /* <DEDUP_REMOVED lines=14> */
.L_x_193:
[----:B------:R-:W-:-:S04]  /*48a0*/  LOP3.LUT R0, R0, 0x80000000, RZ, 0xc0, !PT ;  /* 0x8000000000007812 */ /* 0x000fc800078ec0ff */
[----:B------:R-:W-:Y:S01]  /*48b0*/  LOP3.LUT R0, R0, 0x7f800000, RZ, 0xfc, !PT ;  /* 0x7f80000000007812 */ /* 0x000fe200078efcff */
[----:B------:R-:W-:Y:S06]  /*48c0*/  BRA `(.L_x_194) ;  /* 0x0000000000047947 */ /* 0x000fec0003800000 */
.L_x_192:
[----:B------:R-:W-:-:S07]  /*48d0*/  LEA R0, R9, R0, 0x17 ;  /* 0x0000000009007211 */ /* 0x000fce00078eb8ff */
.L_x_194:
[----:B------:R-:W-:Y:S05]  /*48e0*/  BSYNC.RECONVERGENT B1 ;  /* 0x0000000000017941 */ /* 0x000fea0003800200 */
.L_x_191:
[----:B------:R-:W-:Y:S05]  /*48f0*/  BRA `(.L_x_195) ;  /* 0x0000000000207947 */ /* 0x000fea0003800000 */
.L_x_190:
[----:B------:R-:W-:-:S04]  /*4900*/  LOP3.LUT R0, R5, 0x80000000, R0, 0x48, !PT ;  /* 0x8000000005007812 */ /* 0x000fc800078e4800 */
[----:B------:R-:W-:Y:S01]  /*4910*/  LOP3.LUT R0, R0, 0x7f800000, RZ, 0xfc, !PT ;  /* 0x7f80000000007812 */ /* 0x000fe200078efcff */
[----:B------:R-:W-:Y:S06]  /*4920*/  BRA `(.L_x_195) ;  /* 0x0000000000147947 */ /* 0x000fec0003800000 */
.L_x_189:
[----:B------:R-:W-:Y:S01]  /*4930*/  LOP3.LUT R0, R5, 0x80000000, R0, 0x48, !PT ;  /* 0x8000000005007812 */ /* 0x000fe200078e4800 */
[----:B------:R-:W-:Y:S06]  /*4940*/  BRA `(.L_x_195) ;  /* 0x00000000000c7947 */ /* 0x000fec0003800000 */
.L_x_188:
[----:B------:R-:W0:Y:S01]  /*4950*/  MUFU.RSQ R0, -QNAN ;  /* 0xffc0000000007908 */ /* 0x000e220000001400 */
[----:B------:R-:W-:Y:S05]  /*4960*/  BRA `(.L_x_195) ;  /* 0x0000000000047947 */ /* 0x000fea0003800000 */
.L_x_187:
[----:B------:R-:W-:-:S07]  /*4970*/  FADD.FTZ R0, R0, R5 ;  /* 0x0000000500007221 */ /* 0x000fce0000010000 */
.L_x_195:
[----:B------:R-:W-:Y:S05]  /*4980*/  BSYNC.RECONVERGENT B0 ;  /* 0x0000000000007941 */ /* 0x000fea0003800200 */
.L_x_185:
[----:B------:R-:W-:-:S04]  /*4990*/  HFMA2 R9, -RZ, RZ, 0, 0 ;  /* 0x00000000ff097431 */ /* 0x000fc800000001ff */
[----:B0-----:R-:W-:Y:S05]  /*49a0*/  RET.REL.NODEC R8 `(_Z2crPfS_S_S_S_i) ;  /* 0xffffffb408947950 */ /* 0x001fea0003c3ffff */
.L_x_196:
        /* <DEDUP_REMOVED lines=13> */
.L_x_199:


//--------------------- .nv.global.init           --------------------------
	.section	.nv.global.init,"aw",@progbits
.nv.global.init:
	.type		$str$2,@object
	.size		$str$2,($str$4 - $str$2)
$str$2:
        /*0000*/ 	.byte	0x63, 0x6f, 0x6e, 0x64, 0x69, 0x74, 0x69, 0x6f, 0x6e, 0x20, 0x31, 0x0a, 0x00
	.type		$str$4,@object
	.size		$str$4,($str$3 - $str$4)
$str$4:
        /*000d*/ 	.byte	0x63, 0x6f, 0x6e, 0x64, 0x69, 0x74, 0x69, 0x6f, 0x6e, 0x20, 0x33, 0x0a, 0x00
	.type		$str$3,@object
	.size		$str$3,($str$15 - $str$3)
$str$3:
        /*001a*/ 	.byte	0x63, 0x6f, 0x6e, 0x64, 0x69, 0x74, 0x69, 0x6f, 0x6e, 0x20, 0x32, 0x0a, 0x00
	.type		$str$15,@object
	.size		$str$15,($str$5 - $str$15)
$str$15:
        /*0027*/ 	.byte	0x69, 0x6e, 0x73, 0x74, 0x72, 0x75, 0x63, 0x74, 0x69, 0x6f, 0x6e, 0x73, 0x20, 0x69, 0x6e, 0x0a
        /*0037*/ 	.byte	0x00
	.type		$str$5,@object
	.size		$str$5,($str$6 - $str$5)
$str$5:
        /*0038*/ 	.byte	0x66, 0x69, 0x72, 0x73, 0x74, 0x20, 0x72, 0x65, 0x73, 0x75, 0x6c, 0x74, 0x20, 0x63, 0x68, 0x65
        /*0048*/ 	.byte	0x63, 0x6b, 0x20, 0x25, 0x64, 0x20, 0x25, 0x64, 0x0a, 0x25, 0x66, 0x0a, 0x25, 0x66, 0x0a, 0x00
	.type		$str$6,@object
	.size		$str$6,($str$8 - $str$6)
$str$6:
        /*0058*/ 	.byte	0x73, 0x65, 0x63, 0x6f, 0x6e, 0x64, 0x20, 0x72, 0x65, 0x73, 0x75, 0x6c, 0x74, 0x20, 0x63, 0x68
        /*0068*/ 	.byte	0x65, 0x63, 0x6b, 0x20, 0x25, 0x64, 0x20, 0x25, 0x64, 0x0a, 0x25, 0x66, 0x0a, 0x25, 0x66, 0x0a
        /*0078*/ 	.byte	0x00
	.type		$str$8,@object
	.size		$str$8,($str$14 - $str$8)
$str$8:
        /*0079*/ 	.byte	0x62, 0x61, 0x63, 0x6b, 0x77, 0x61, 0x72, 0x64, 0x20, 0x69, 0x6e, 0x20, 0x6c, 0x6f, 0x6f, 0x70
        /*0089*/ 	.byte	0x20, 0x76, 0x61, 0x6c, 0x75, 0x65, 0x20, 0x72, 0x68, 0x73, 0x5b, 0x25, 0x64, 0x5d, 0x20, 0x3d
        /*0099*/ 	.byte	0x20, 0x25, 0x66, 0x0a, 0x00
	.type		$str$14,@object
	.size		$str$14,($str$7 - $str$14)
$str$14:
        /*009e*/ 	.byte	0x63, 0x68, 0x65, 0x63, 0x6b, 0x20, 0x72, 0x65, 0x73, 0x75, 0x6c, 0x74, 0x3a, 0x20, 0x69, 0x3a
        /*00ae*/ 	.byte	0x20, 0x25, 0x64, 0x0a, 0x63, 0x6f, 0x65, 0x66, 0x66, 0x3a, 0x20, 0x25, 0x64, 0x20, 0x3a, 0x25
        /*00be*/ 	.byte	0x66, 0x20, 0x25, 0x66, 0x0a, 0x00
	.type		$str$7,@object
	.size		$str$7,($str$11 - $str$7)
$str$7:
        /*00c4*/ 	.byte	0x6d, 0x61, 0x78, 0x69, 0x6d, 0x75, 0x6d, 0x20, 0x6e, 0x75, 0x6d, 0x20, 0x74, 0x68, 0x72, 0x65
        /*00d4*/ 	.byte	0x61, 0x64, 0x73, 0x20, 0x76, 0x61, 0x6c, 0x75, 0x65, 0x20, 0x25, 0x64, 0x20, 0x63, 0x6f, 0x65
        /*00e4*/ 	.byte	0x66, 0x66, 0x20, 0x76, 0x61, 0x6c, 0x75, 0x65, 0x20, 0x25, 0x64, 0x0a, 0x00
	.type		$str$11,@object
	.size		$str$11,($str$9 - $str$11)
$str$11:
        /*00f1*/ 	.byte	0x0a, 0x6c, 0x6f, 0x6f, 0x70, 0x20, 0x72, 0x65, 0x73, 0x75, 0x6c, 0x74, 0x20, 0x69, 0x3a, 0x20
        /*0101*/ 	.byte	0x25, 0x64, 0x20, 0x61, 0x3a, 0x20, 0x25, 0x66, 0x20, 0x20, 0x62, 0x3a, 0x20, 0x25, 0x66, 0x20
        /*0111*/ 	.byte	0x20, 0x63, 0x3a, 0x20, 0x25, 0x66, 0x20, 0x20, 0x64, 0x3a, 0x20, 0x25, 0x66, 0x0a, 0x00
	.type		$str$9,@object
	.size		$str$9,($str$12 - $str$9)
$str$9:
        /*0120*/ 	.byte	0x63, 0x68, 0x65, 0x63, 0x6b, 0x20, 0x62, 0x61, 0x63, 0x6b, 0x77, 0x61, 0x72, 0x64, 0x20, 0x70
        /*0130*/ 	.byte	0x72, 0x6f, 0x70, 0x6f, 0x67, 0x61, 0x74, 0x69, 0x6f, 0x6e, 0x20, 0x72, 0x68, 0x73, 0x5b, 0x25
        /*0140*/ 	.byte	0x64, 0x5d, 0x20, 0x3d, 0x20, 0x25, 0x66, 0x0a, 0x72, 0x68, 0x73, 0x5b, 0x25, 0x64, 0x5d, 0x20
        /*0150*/ 	.byte	0x3d, 0x20, 0x25, 0x66, 0x0a, 0x00
	.type		$str$12,@object
	.size		$str$12,($str$13 - $str$12)
$str$12:
        /*0156*/ 	.byte	0x0a, 0x6c, 0x6f, 0x6f, 0x70, 0x20, 0x72, 0x65, 0x73, 0x75, 0x6c, 0x74, 0x20, 0x69, 0x3a, 0x20
        /*0166*/ 	.byte	0x25, 0x64, 0x20, 0x61, 0x3a, 0x20, 0x25, 0x66, 0x20, 0x20, 0x62, 0x3a, 0x20, 0x25, 0x66, 0x20
        /*0176*/ 	.byte	0x20, 0x63, 0x3a, 0x20, 0x25, 0x66, 0x20, 0x64, 0x3a, 0x20, 0x25, 0x66, 0x20, 0x20, 0x6b, 0x31
        /*0186*/ 	.byte	0x20, 0x3a, 0x20, 0x25, 0x66, 0x20, 0x20, 0x6b, 0x32, 0x20, 0x3a, 0x20, 0x25, 0x66, 0x0a, 0x00
	.type		$str$13,@object
	.size		$str$13,($str - $str$13)
$str$13:
        /*0196*/ 	.byte	0x77, 0x68, 0x79, 0x20, 0x75, 0x72, 0x20, 0x69, 0x6e, 0x3f, 0x3a, 0x20, 0x20, 0x69, 0x20, 0x3a
        /*01a6*/ 	.byte	0x20, 0x25, 0x64, 0x0a, 0x20, 0x61, 0x3a, 0x20, 0x25, 0x66, 0x20, 0x20, 0x62, 0x3a, 0x20, 0x25
        /*01b6*/ 	.byte	0x66, 0x20, 0x20, 0x63, 0x3a, 0x20, 0x25, 0x66, 0x20, 0x64, 0x3a, 0x20, 0x25, 0x66, 0x20, 0x20
        /*01c6*/ 	.byte	0x6b, 0x31, 0x20, 0x3a, 0x20, 0x25, 0x66, 0x20, 0x20, 0x6b, 0x32, 0x20, 0x3a, 0x20, 0x25, 0x66
        /*01d6*/ 	.byte	0x0a, 0x00
	.type		$str,@object
	.size		$str,($str$1 - $str)
$str:
        /*01d8*/ 	.byte	0x49, 0x64, 0x78, 0x3a, 0x20, 0x25, 0x64, 0x20, 0x6b, 0x31, 0x3a, 0x20, 0x25, 0x66, 0x20, 0x20
        /*01e8*/ 	.byte	0x6b, 0x32, 0x3a, 0x20, 0x25, 0x66, 0x0a, 0x20, 0x61, 0x5b, 0x69, 0x5d, 0x3a, 0x20, 0x25, 0x66
        /*01f8*/ 	.byte	0x20, 0x20, 0x20, 0x62, 0x5b, 0x69, 0x5d, 0x20, 0x3a, 0x20, 0x25, 0x66, 0x20, 0x20, 0x20, 0x63
        /*0208*/ 	.byte	0x5b, 0x69, 0x5d, 0x20, 0x3a, 0x20, 0x25, 0x66, 0x20, 0x20, 0x20, 0x64, 0x5b, 0x69, 0x5d, 0x20
        /*0218*/ 	.byte	0x3a, 0x20, 0x25, 0x66, 0x20, 0x20, 0x20, 0x0a, 0x0a, 0x00
	.type		$str$1,@object
	.size		$str$1,($str$10 - $str$1)
$str$1:
        /*0222*/ 	.byte	0x0a, 0x49, 0x4e, 0x20, 0x4c, 0x4f, 0x4f, 0x50, 0x49, 0x64, 0x78, 0x3a, 0x20, 0x25, 0x64, 0x20
        /*0232*/ 	.byte	0x6b, 0x31, 0x3a, 0x20, 0x25, 0x66, 0x20, 0x20, 0x6b, 0x32, 0x3a, 0x20, 0x25, 0x66, 0x0a, 0x20
        /*0242*/ 	.byte	0x61, 0x5b, 0x69, 0x5d, 0x3a, 0x20, 0x25, 0x66, 0x20, 0x20, 0x20, 0x62, 0x5b, 0x69, 0x5d, 0x20
        /*0252*/ 	.byte	0x3a, 0x20, 0x25, 0x66, 0x20, 0x20, 0x20, 0x63, 0x5b, 0x69, 0x5d, 0x20, 0x3a, 0x20, 0x25, 0x66
        /*0262*/ 	.byte	0x20, 0x20, 0x20, 0x64, 0x5b, 0x69, 0x5d, 0x20, 0x3a, 0x20, 0x25, 0x66, 0x20, 0x20, 0x20, 0x0a
        /*0272*/ 	.byte	0x00
	.type		$str$10,@object
	.size		$str$10,(.L_10 - $str$10)
$str$10:
        /*0273*/ 	.byte	0x50, 0x68, 0x61, 0x73, 0x65, 0x31, 0x20, 0x63, 0x68, 0x65, 0x63, 0x6b, 0x0a, 0x49, 0x3a, 0x20
        /*0283*/ 	.byte	0x25, 0x64, 0x20, 0x6b, 0x31, 0x3a, 0x20, 0x25, 0x66, 0x20, 0x20, 0x6b, 0x32, 0x3a, 0x20, 0x25
        /*0293*/ 	.byte	0x66, 0x0a, 0x20, 0x61, 0x5b, 0x69, 0x5d, 0x3a, 0x20, 0x25, 0x66, 0x20, 0x20, 0x20, 0x62, 0x5b
        /*02a3*/ 	.byte	0x69, 0x5d, 0x20, 0x3a, 0x20, 0x25, 0x66, 0x20, 0x20, 0x20, 0x63, 0x5b, 0x69, 0x5d, 0x20, 0x3a
        /*02b3*/ 	.byte	0x20, 0x25, 0x66, 0x20, 0x20, 0x20, 0x64, 0x5b, 0x69, 0x5d, 0x20, 0x3a, 0x20, 0x25, 0x66, 0x20
        /*02c3*/ 	.byte	0x20, 0x20, 0x0a, 0x0a, 0x00
.L_10:


//--------------------- .nv.shared._Z7pcr_oddPfS_S_S_S_i --------------------------
	.section	.nv.shared._Z7pcr_oddPfS_S_S_S_i,"aw",@nobits
	.sectionflags	@""
	.align	4
.nv.shared._Z7pcr_oddPfS_S_S_S_i:
	.zero		2048


//--------------------- .nv.shared.reserved.0     --------------------------
	.section	.nv.shared.reserved.0,"aw",@nobits
	.weak		__nv_reservedSMEM_offset_0_alias
	.size		__nv_reservedSMEM_offset_0_alias, 0, 64
	.other		__nv_reservedSMEM_offset_0_alias,@"STO_CUDA_RESERVED_SHARED STV_DEFAULT"
__nv_reservedSMEM_offset_0_alias:
	.zero		0
	.zero		64


//--------------------- .nv.shared._Z3pcrPfS_S_S_S_i --------------------------
	.section	.nv.shared._Z3pcrPfS_S_S_S_i,"aw",@nobits
	.sectionflags	@""
	.align	4
.nv.shared._Z3pcrPfS_S_S_S_i:
	.zero		2048


//--------------------- .nv.shared._Z2crPfS_S_S_S_i --------------------------
	.section	.nv.shared._Z2crPfS_S_S_S_i,"aw",@nobits
	.sectionflags	@""
	.align	4
.nv.shared._Z2crPfS_S_S_S_i:
	.zero		1536


//--------------------- .nv.constant0._Z7pcr_oddPfS_S_S_S_i --------------------------
	.section	.nv.constant0._Z7pcr_oddPfS_S_S_S_i,"a",@progbits
	.sectionflags	@""
	.align	4
.nv.constant0._Z7pcr_oddPfS_S_S_S_i:
	.zero		940


//--------------------- .nv.constant0._Z3pcrPfS_S_S_S_i --------------------------
	.section	.nv.constant0._Z3pcrPfS_S_S_S_i,"a",@progbits
	.sectionflags	@""
	.align	4
.nv.constant0._Z3pcrPfS_S_S_S_i:
	.zero		940


//--------------------- .nv.constant0._Z2crPfS_S_S_S_i --------------------------
	.section	.nv.constant0._Z2crPfS_S_S_S_i,"a",@progbits
	.sectionflags	@""
	.align	4
.nv.constant0._Z2crPfS_S_S_S_i:
	.zero		940


//--------------------- SYMBOLS --------------------------

	.type		.nv.reservedSmem.offset0,@object
	.size		.nv.reservedSmem.offset0,0x4
	.type		.nv.reservedSmem.cap,@object
	.size		.nv.reservedSmem.cap,0x4
	.type		vprintf,@function
